// auto-generated by cutlass_sweep.fmha — config: {"arch": "sm_90", "direction": "fwd", "dtype": "fp16", "head_dim": 48, "mask": "none", "schedule": "tma", "tile_kv": 256, "tile_q": 64}
#include "cutlass/cutlass.h"
#include "cute/tensor.hpp"
#include "cutlass/device_kernel.h"
#include "cutlass/kernel_hardware_info.h"
#include "88_hopper_fmha/collective/fmha_fusion.hpp"
#include "88_hopper_fmha/kernel/fmha_kernel_builder.hpp"

using namespace cute;
using Element = cutlass::half_t;
using TileShape = Shape<_64, _256, _48>;
using StrideQ = cute::tuple<int, _1, cute::tuple<int, int>>;
using StrideK = cute::tuple<int, _1, cute::tuple<int, int>>;
using StrideV = cute::tuple<int, cute::_1, cute::tuple<int, int>>;

using Kernel = typename cutlass::fmha::kernel::FmhaBuilder<
    Element, float, float,
    TileShape, StrideQ, StrideK, StrideV,
    cutlass::fmha::collective::DefaultFusion,
    cutlass::gemm::KernelTma
  >::Kernel;

auto* _anchor = &cutlass::device_kernel<Kernel>;


// ===== COMPILED SASS (sm_90a) =====

	.target	sm_90a

	.elftype	@"ET_EXEC"


//--------------------- .note.nv.tkinfo           --------------------------
	.section	.note.nv.tkinfo,"",@"SHT_NOTE"
	.sectionflags	@"SHF_NOTE_NV_TKINFO"
	.tkinfo
        /*0018*/ 	.word	0x00000002
        /*0030*/ 	.string	""
        /*0030*/ 	.string	"ptxas"
        /*0030*/ 	.string	"Cuda compilation tools, release 13.0, V13.0.88"
        /*0030*/ 	.string	"Build cuda_13.0.r13.0/compiler.36424714_0"
        /*0030*/ 	.string	"-arch sm_90a -m 64 "



//--------------------- .note.nv.cuinfo           --------------------------
	.section	.note.nv.cuinfo,"",@"SHT_NOTE"
	.sectionflags	@"SHF_NOTE_NV_CUINFO"
        /*0018*/ 	.short	0x0002
        /*001a*/ 	.short	0x005a
        /*001c*/ 	.short	0x0082
	.zero		2


//--------------------- .nv.info                  --------------------------
	.section	.nv.info,"",@"SHT_CUDA_INFO"
	.align	4


	//----- nvinfo : EIATTR_REGCOUNT
	.align		4
        /*0000*/ 	.byte	0x04, 0x2f
        /*0002*/ 	.short	(.L_16 - .L_15)
	.align		4
.L_15:
        /*0004*/ 	.word	index@(_ZN7cutlass13device_kernelINS_4fmha6kernel13FmhaKernelTmaINS1_10collective15FmhaMainloopTmaINS_6half_tEfN4cute5tupleIJNS7_1CILi64EEENS9_ILi256EEENS9_ILi48EEEEEENS4_13DefaultFusionEJEEENS4_15FmhaFwdEpilogueIS6_fNS8_IJSA_SC_SB_EEEEEJEEEEEvNT_6ParamsE)
        /*0008*/ 	.word	0x000000ba


	//----- nvinfo : EIATTR_FRAME_SIZE
	.align		4
.L_16:
        /*000c*/ 	.byte	0x04, 0x11
        /*000e*/ 	.short	(.L_18 - .L_17)
	.align		4
.L_17:
        /*0010*/ 	.word	index@($__internal_0_$__cuda_sm20_rcp_rn_f32_slowpath)
        /*0014*/ 	.word	0x00000000


	//----- nvinfo : EIATTR_FRAME_SIZE
	.align		4
.L_18:
        /*0018*/ 	.byte	0x04, 0x11
        /*001a*/ 	.short	(.L_20 - .L_19)
	.align		4
.L_19:
        /*001c*/ 	.word	index@(_ZN7cutlass13device_kernelINS_4fmha6kernel13FmhaKernelTmaINS1_10collective15FmhaMainloopTmaINS_6half_tEfN4cute5tupleIJNS7_1CILi64EEENS9_ILi256EEENS9_ILi48EEEEEENS4_13DefaultFusionEJEEENS4_15FmhaFwdEpilogueIS6_fNS8_IJSA_SC_SB_EEEEEJEEEEEvNT_6ParamsE)
        /*0020*/ 	.word	0x00000000


	//----- nvinfo : EIATTR_MIN_STACK_SIZE
	.align		4
.L_20:
        /*0024*/ 	.byte	0x04, 0x12
        /*0026*/ 	.short	(.L_22 - .L_21)
	.align		4
.L_21:
        /*0028*/ 	.word	index@(_ZN7cutlass13device_kernelINS_4fmha6kernel13FmhaKernelTmaINS1_10collective15FmhaMainloopTmaINS_6half_tEfN4cute5tupleIJNS7_1CILi64EEENS9_ILi256EEENS9_ILi48EEEEEENS4_13DefaultFusionEJEEENS4_15FmhaFwdEpilogueIS6_fNS8_IJSA_SC_SB_EEEEEJEEEEEvNT_6ParamsE)
        /*002c*/ 	.word	0x00000000
.L_22:


//--------------------- .nv.compat                --------------------------
	.section	.nv.compat,"",@"SHT_CUDA_COMPAT_INFO"
	.align	4
        /*0000*/ 	.byte	0x02, 0x09, 0x01, 0x00, 0x02, 0x02, 0x04, 0x00, 0x02, 0x05, 0x05, 0x00, 0x03, 0x07, 0x01, 0x01
        /*0010*/ 	.byte	0x02, 0x03, 0x01, 0x00, 0x02, 0x06, 0x01, 0x00, 0x04, 0x0b, 0x08, 0x00, 0x00, 0x00, 0x00, 0x00
        /*0020*/ 	.byte	0x00, 0x00, 0x00, 0x00


//--------------------- .nv.info._ZN7cutlass13device_kernelINS_4fmha6kernel13FmhaKernelTmaINS1_10collective15FmhaMainloopTmaINS_6half_tEfN4cute5tupleIJNS7_1CILi64EEENS9_ILi256EEENS9_ILi48EEEEEENS4_13DefaultFusionEJEEENS4_15FmhaFwdEpilogueIS6_fNS8_IJSA_SC_SB_EEEEEJEEEEEvNT_6ParamsE --------------------------
	.section	.nv.info._ZN7cutlass13device_kernelINS_4fmha6kernel13FmhaKernelTmaINS1_10collective15FmhaMainloopTmaINS_6half_tEfN4cute5tupleIJNS7_1CILi64EEENS9_ILi256EEENS9_ILi48EEEEEENS4_13DefaultFusionEJEEENS4_15FmhaFwdEpilogueIS6_fNS8_IJSA_SC_SB_EEEEEJEEEEEvNT_6ParamsE,"",@"SHT_CUDA_INFO"
	.sectionflags	@""
	.align	4


	//----- nvinfo : EIATTR_CUDA_API_VERSION
	.align		4
        /*0000*/ 	.byte	0x04, 0x37
        /*0002*/ 	.short	(.L_24 - .L_23)
.L_23:
        /*0004*/ 	.word	0x00000082


	//----- nvinfo : EIATTR_KPARAM_INFO
	.align		4
.L_24:
        /*0008*/ 	.byte	0x04, 0x17
        /*000a*/ 	.short	(.L_26 - .L_25)
.L_25:
        /*000c*/ 	.word	0x00000000
        /*0010*/ 	.short	0x0000
        /*0012*/ 	.short	0x0070
        /*0014*/ 	.byte	0x00, 0xf0, 0x01, 0x20


	//----- nvinfo : EIATTR_SPARSE_MMA_MASK
	.align		4
.L_26:
        /*0018*/ 	.byte	0x03, 0x50
        /*001a*/ 	.short	0x0000


	//----- nvinfo : EIATTR_MAXREG_COUNT
	.align		4
        /*001c*/ 	.byte	0x03, 0x1b
        /*001e*/ 	.short	0x00ff


	//----- nvinfo : EIATTR_NUM_BARRIERS
	.align		4
        /*0020*/ 	.byte	0x02, 0x4c
        /*0022*/ 	.byte	0x02
	.zero		1


	//----- nvinfo : EIATTR_EXTERNS
	.align		4
        /*0024*/ 	.byte	0x04, 0x0f
        /*0026*/ 	.short	(.L_28 - .L_27)


	//   ....[0]....
	.align		4
.L_27:
        /*0028*/ 	.word	index@(__assertfail)


	//----- nvinfo : EIATTR_MERCURY_ISA_VERSION
	.align		4
.L_28:
        /*002c*/ 	.byte	0x03, 0x5f
        /*002e*/ 	.short	0x0101


	//----- nvinfo : EIATTR_COOP_GROUP_MASK_REGIDS
	.align		4
        /*0030*/ 	.byte	0x04, 0x29
        /*0032*/ 	.short	(.L_30 - .L_29)


	//   ....[0]....
.L_29:
        /*0034*/ 	.word	0xffffffff


	//   ....[1]....
        /*0038*/ 	.word	0xffffffff


	//   ....[2]....
        /*003c*/ 	.word	0xffffffff


	//   ....[3]....
        /*0040*/ 	.word	0xffffffff


	//   ....[4]....
        /*0044*/ 	.word	0xffffffff


	//   ....[5]....
        /*0048*/ 	.word	0xffffffff


	//   ....[6]....
        /*004c*/ 	.word	0xffffffff


	//   ....[7]....
        /*0050*/ 	.word	0xffffffff


	//   ....[8]....
        /*0054*/ 	.word	0xffffffff


	//   ....[9]....
        /*0058*/ 	.word	0xffffffff


	//   ....[10]....
        /*005c*/ 	.word	0xffffffff


	//   ....[11]....
        /*0060*/ 	.word	0xffffffff


	//   ....[12]....
        /*0064*/ 	.word	0xffffffff


	//   ....[13]....
        /*0068*/ 	.word	0xffffffff


	//   ....[14]....
        /*006c*/ 	.word	0xffffffff


	//   ....[15]....
        /*0070*/ 	.word	0xffffffff


	//   ....[16]....
        /*0074*/ 	.word	0xffffffff


	//----- nvinfo : EIATTR_COOP_GROUP_INSTR_OFFSETS
	.align		4
.L_30:
        /*0078*/ 	.byte	0x04, 0x28
        /*007a*/ 	.short	(.L_32 - .L_31)


	//   ....[0]....
.L_31:
        /*007c*/ 	.word	0x00000050


	//   ....[1]....
        /*0080*/ 	.word	0x00000140


	//   ....[2]....
        /*0084*/ 	.word	0x00000270


	//   ....[3]....
        /*0088*/ 	.word	0x00000410


	//   ....[4]....
        /*008c*/ 	.word	0x00000590


	//   ....[5]....
        /*0090*/ 	.word	0x000022e0


	//   ....[6]....
        /*0094*/ 	.word	0x000022f0


	//   ....[7]....
        /*0098*/ 	.word	0x00002320


	//   ....[8]....
        /*009c*/ 	.word	0x00002330


	//   ....[9]....
        /*00a0*/ 	.word	0x00007b30


	//   ....[10]....
        /*00a4*/ 	.word	0x00007b60


	//   ....[11]....
        /*00a8*/ 	.word	0x00007ba0


	//   ....[12]....
        /*00ac*/ 	.word	0x00007bb0


	//   ....[13]....
        /*00b0*/ 	.word	0x0000cc70


	//   ....[14]....
        /*00b4*/ 	.word	0x0000cca0


	//   ....[15]....
        /*00b8*/ 	.word	0x0000ccf0


	//   ....[16]....
        /*00bc*/ 	.word	0x0000cd10


	//----- nvinfo : EIATTR_SYSCALL_OFFSETS
	.align		4
.L_32:
        /*00c0*/ 	.byte	0x04, 0x46
        /*00c2*/ 	.short	(.L_34 - .L_33)


	//   ....[0]....
.L_33:
        /*00c4*/ 	.word	0x0000d5e0


	//   ....[1]....
        /*00c8*/ 	.word	0x0000d700


	//----- nvinfo : EIATTR_MBARRIER_INSTR_OFFSETS
	.align		4
.L_34:
        /*00cc*/ 	.byte	0x04, 0x39
        /*00ce*/ 	.short	(.L_36 - .L_35)


	//   ....[0]....
.L_35:
        /*00d0*/ 	.word	0x00000240
        /*00d4*/ 	.word	0x000000ff
        /*00d8*/ 	.word	0x00019840
        /*00dc*/ 	.short	0x0100
        /*00de*/ 	.byte	0x08
	.zero		1


	//   ....[1]....
        /*00e0*/ 	.word	0x00000250
        /*00e4*/ 	.word	0x000000ff
        /*00e8*/ 	.word	0x00019848
        /*00ec*/ 	.short	0x0100
        /*00ee*/ 	.byte	0x08
	.zero		1


	//   ....[2]....
        /*00f0*/ 	.word	0x00000380
        /*00f4*/ 	.word	0x000000ff
        /*00f8*/ 	.word	0x00019800
        /*00fc*/ 	.short	0x0100
        /*00fe*/ 	.byte	0x08
	.zero		1


	//   ....[3]....
        /*0100*/ 	.word	0x00000390
        /*0104*/ 	.word	0x000000ff
        /*0108*/ 	.word	0x00019820
        /*010c*/ 	.short	0x0100
        /*010e*/ 	.byte	0x08
	.zero		1


	//   ....[4]....
        /*0110*/ 	.word	0x000003a0
        /*0114*/ 	.word	0x000000ff
        /*0118*/ 	.word	0x00019808
        /*011c*/ 	.short	0x0100
        /*011e*/ 	.byte	0x08
	.zero		1


	//   ....[5]....
        /*0120*/ 	.word	0x000003b0
        /*0124*/ 	.word	0x000000ff
        /*0128*/ 	.word	0x00019828
        /*012c*/ 	.short	0x0100
        /*012e*/ 	.byte	0x08
	.zero		1


	//   ....[6]....
        /*0130*/ 	.word	0x000003c0
        /*0134*/ 	.word	0x000000ff
        /*0138*/ 	.word	0x00019810
        /*013c*/ 	.short	0x0100
        /*013e*/ 	.byte	0x08
	.zero		1


	//   ....[7]....
        /*0140*/ 	.word	0x000003d0
        /*0144*/ 	.word	0x000000ff
        /*0148*/ 	.word	0x00019830
        /*014c*/ 	.short	0x0100
        /*014e*/ 	.byte	0x08
	.zero		1


	//   ....[8]....
        /*0150*/ 	.word	0x000003e0
        /*0154*/ 	.word	0x000000ff
        /*0158*/ 	.word	0x00019818
        /*015c*/ 	.short	0x0100
        /*015e*/ 	.byte	0x08
	.zero		1


	//   ....[9]....
        /*0160*/ 	.word	0x000003f0
        /*0164*/ 	.word	0x000000ff
        /*0168*/ 	.word	0x00019838
        /*016c*/ 	.short	0x0100
        /*016e*/ 	.byte	0x08
	.zero		1


	//   ....[10]....
        /*0170*/ 	.word	0x00000520
        /*0174*/ 	.word	0x000000ff
        /*0178*/ 	.word	0x00019850
        /*017c*/ 	.short	0x0100
        /*017e*/ 	.byte	0x08
	.zero		1


	//   ....[11]....
        /*0180*/ 	.word	0x00000530
        /*0184*/ 	.word	0x000000ff
        /*0188*/ 	.word	0x00019868
        /*018c*/ 	.short	0x0100
        /*018e*/ 	.byte	0x08
	.zero		1


	//   ....[12]....
        /*0190*/ 	.word	0x00000540
        /*0194*/ 	.word	0x000000ff
        /*0198*/ 	.word	0x00019858
        /*019c*/ 	.short	0x0100
        /*019e*/ 	.byte	0x08
	.zero		1


	//   ....[13]....
        /*01a0*/ 	.word	0x00000550
        /*01a4*/ 	.word	0x000000ff
        /*01a8*/ 	.word	0x00019870
        /*01ac*/ 	.short	0x0100
        /*01ae*/ 	.byte	0x08
	.zero		1


	//   ....[14]....
        /*01b0*/ 	.word	0x00000560
        /*01b4*/ 	.word	0x000000ff
        /*01b8*/ 	.word	0x00019860
        /*01bc*/ 	.short	0x0100
        /*01be*/ 	.byte	0x08
	.zero		1


	//   ....[15]....
        /*01c0*/ 	.word	0x00000570
        /*01c4*/ 	.word	0x000000ff
        /*01c8*/ 	.word	0x00019878
        /*01cc*/ 	.short	0x0100
        /*01ce*/ 	.byte	0x08
	.zero		1


	//   ....[16]....
        /*01d0*/ 	.word	0x000006a0
        /*01d4*/ 	.word	0x00000003
        /*01d8*/ 	.word	0x00019848
        /*01dc*/ 	.short	0x010a
        /*01de*/ 	.byte	0x3f
	.zero		1


	//   ....[17]....
        /*01e0*/ 	.word	0x00000a20
        /*01e4*/ 	.word	0x00000003
        /*01e8*/ 	.word	0x00019820
        /*01ec*/ 	.short	0x010a
        /*01ee*/ 	.byte	0x3f
	.zero		1


	//   ....[18]....
        /*01f0*/ 	.word	0x00000cb0
        /*01f4*/ 	.word	0x00000000
        /*01f8*/ 	.word	0x00019820
        /*01fc*/ 	.short	0x010a
        /*01fe*/ 	.byte	0x3f
	.zero		1


	//   ....[19]....
        /*0200*/ 	.word	0x00000fb0
        /*0204*/ 	.word	0x00000002
        /*0208*/ 	.word	0x00019820
        /*020c*/ 	.short	0x010a
        /*020e*/ 	.byte	0x3f
	.zero		1


	//   ....[20]....
        /*0210*/ 	.word	0x000012a0
        /*0214*/ 	.word	0x00000003
        /*0218*/ 	.word	0x00019820
        /*021c*/ 	.short	0x010a
        /*021e*/ 	.byte	0x3f
	.zero		1


	//   ....[21]....
        /*0220*/ 	.word	0x000015b0
        /*0224*/ 	.word	0x00000002
        /*0228*/ 	.word	0x00019840
        /*022c*/ 	.short	0x010a
        /*022e*/ 	.byte	0x3f
	.zero		1


	//   ....[22]....
        /*0230*/ 	.word	0x000015d0
        /*0234*/ 	.word	0x00000002
        /*0238*/ 	.word	0x00019800
        /*023c*/ 	.short	0x010a
        /*023e*/ 	.byte	0x3f
	.zero		1


	//   ....[23]....
        /*0240*/ 	.word	0x00003cd0
        /*0244*/ 	.word	0x00000002
        /*0248*/ 	.word	0x00019808
        /*024c*/ 	.short	0x010a
        /*024e*/ 	.byte	0x3f
	.zero		1


	//   ....[24]....
        /*0250*/ 	.word	0x00006d30
        /*0254*/ 	.word	0x0000000b
        /*0258*/ 	.word	0x00000000
        /*025c*/ 	.short	0x0101
        /*025e*/ 	.byte	0x3f
	.zero		1


	//   ....[25]....
        /*0260*/ 	.word	0x00006df0
        /*0264*/ 	.word	0x00000003
        /*0268*/ 	.word	0x00019800
        /*026c*/ 	.short	0x010a
        /*026e*/ 	.byte	0x3f
	.zero		1


	//   ....[26]....
        /*0270*/ 	.word	0x00007010
        /*0274*/ 	.word	0x00000000
        /*0278*/ 	.word	0x00019820
        /*027c*/ 	.short	0x010a
        /*027e*/ 	.byte	0x3f
	.zero		1


	//   ....[27]....
        /*0280*/ 	.word	0x00007b70
        /*0284*/ 	.word	0x00000016
        /*0288*/ 	.word	0x00000000
        /*028c*/ 	.short	0x0101
        /*028e*/ 	.byte	0x3f
	.zero		1


	//   ....[28]....
        /*0290*/ 	.word	0x00007c00
        /*0294*/ 	.word	0x000000b1
        /*0298*/ 	.word	0x00019800
        /*029c*/ 	.short	0x010a
        /*029e*/ 	.byte	0x3f
	.zero		1


	//   ....[29]....
        /*02a0*/ 	.word	0x0000c830
        /*02a4*/ 	.word	0x0000000a
        /*02a8*/ 	.word	0x00000000
        /*02ac*/ 	.short	0x0101
        /*02ae*/ 	.byte	0x3f
	.zero		1


	//   ....[30]....
        /*02b0*/ 	.word	0x0000c8b0
        /*02b4*/ 	.word	0x00000004
        /*02b8*/ 	.word	0x00019820
        /*02bc*/ 	.short	0x010a
        /*02be*/ 	.byte	0x3f
	.zero		1


	//   ....[31]....
        /*02c0*/ 	.word	0x0000df30
        /*02c4*/ 	.word	0x00000003
        /*02c8*/ 	.word	0x00019848
        /*02cc*/ 	.short	0x010a
        /*02ce*/ 	.byte	0x3f
	.zero		1


	//   ....[32]....
        /*02d0*/ 	.word	0x0000df80
        /*02d4*/ 	.word	0x00000003
        /*02d8*/ 	.word	0x00019820
        /*02dc*/ 	.short	0x010a
        /*02de*/ 	.byte	0x3f
	.zero		1


	//   ....[33]....
        /*02e0*/ 	.word	0x0000dfd0
        /*02e4*/ 	.word	0x00000000
        /*02e8*/ 	.word	0x00019820
        /*02ec*/ 	.short	0x010a
        /*02ee*/ 	.byte	0x3f
	.zero		1


	//   ....[34]....
        /*02f0*/ 	.word	0x0000e020
        /*02f4*/ 	.word	0x00000002
        /*02f8*/ 	.word	0x00019820
        /*02fc*/ 	.short	0x010a
        /*02fe*/ 	.byte	0x3f
	.zero		1


	//   ....[35]....
        /*0300*/ 	.word	0x0000e070
        /*0304*/ 	.word	0x00000003
        /*0308*/ 	.word	0x00019820
        /*030c*/ 	.short	0x010a
        /*030e*/ 	.byte	0x3f
	.zero		1


	//   ....[36]....
        /*0310*/ 	.word	0x0000e0c0
        /*0314*/ 	.word	0x00000002
        /*0318*/ 	.word	0x00019840
        /*031c*/ 	.short	0x010a
        /*031e*/ 	.byte	0x3f
	.zero		1


	//   ....[37]....
        /*0320*/ 	.word	0x0000e110
        /*0324*/ 	.word	0x00000002
        /*0328*/ 	.word	0x00019800
        /*032c*/ 	.short	0x010a
        /*032e*/ 	.byte	0x3f
	.zero		1


	//   ....[38]....
        /*0330*/ 	.word	0x0000e160
        /*0334*/ 	.word	0x00000002
        /*0338*/ 	.word	0x00019808
        /*033c*/ 	.short	0x010a
        /*033e*/ 	.byte	0x3f
	.zero		1


	//   ....[39]....
        /*0340*/ 	.word	0x0000e1b0
        /*0344*/ 	.word	0x00000003
        /*0348*/ 	.word	0x00019800
        /*034c*/ 	.short	0x010a
        /*034e*/ 	.byte	0x3f
	.zero		1


	//   ....[40]....
        /*0350*/ 	.word	0x0000e200
        /*0354*/ 	.word	0x00000000
        /*0358*/ 	.word	0x00019820
        /*035c*/ 	.short	0x010a
        /*035e*/ 	.byte	0x3f
	.zero		1


	//   ....[41]....
        /*0360*/ 	.word	0x0000e250
        /*0364*/ 	.word	0x000000b1
        /*0368*/ 	.word	0x00019800
        /*036c*/ 	.short	0x010a
        /*036e*/ 	.byte	0x3f
	.zero		1


	//   ....[42]....
        /*0370*/ 	.word	0x0000e2a0
        /*0374*/ 	.word	0x00000004
        /*0378*/ 	.word	0x00019820
        /*037c*/ 	.short	0x010a
        /*037e*/ 	.byte	0x3f
	.zero		1


	//----- nvinfo : EIATTR_NUM_MBARRIERS
	.align		4
.L_36:
        /*0380*/ 	.byte	0x03, 0x38
        /*0382*/ 	.short	0x0010


	//----- nvinfo : EIATTR_EXIT_INSTR_OFFSETS
	.align		4
        /*0384*/ 	.byte	0x04, 0x1c
        /*0386*/ 	.short	(.L_38 - .L_37)


	//   ....[0]....
.L_37:
        /*0388*/ 	.word	0x0000df20


	//----- nvinfo : EIATTR_MAX_THREADS
	.align		4
.L_38:
        /*038c*/ 	.byte	0x04, 0x05
        /*038e*/ 	.short	(.L_40 - .L_39)
.L_39:
        /*0390*/ 	.word	0x00000080
        /*0394*/ 	.word	0x00000001
        /*0398*/ 	.word	0x00000001


	//----- nvinfo : EIATTR_CRS_STACK_SIZE
	.align		4
.L_40:
        /*039c*/ 	.byte	0x04, 0x1e
        /*039e*/ 	.short	(.L_42 - .L_41)
.L_41:
        /*03a0*/ 	.word	0x00000000


	//----- nvinfo : EIATTR_CBANK_PARAM_SIZE
	.align		4
.L_42:
        /*03a4*/ 	.byte	0x03, 0x19
        /*03a6*/ 	.short	0x0870


	//----- nvinfo : EIATTR_PARAM_CBANK
	.align		4
        /*03a8*/ 	.byte	0x04, 0x0a
        /*03aa*/ 	.short	(.L_44 - .L_43)
	.align		4
.L_43:
        /*03ac*/ 	.word	index@(.nv.constant0._ZN7cutlass13device_kernelINS_4fmha6kernel13FmhaKernelTmaINS1_10collective15FmhaMainloopTmaINS_6half_tEfN4cute5tupleIJNS7_1CILi64EEENS9_ILi256EEENS9_ILi48EEEEEENS4_13DefaultFusionEJEEENS4_15FmhaFwdEpilogueIS6_fNS8_IJSA_SC_SB_EEEEEJEEEEEvNT_6ParamsE)
        /*03b0*/ 	.short	0x0210
        /*03b2*/ 	.short	0x0870


	//----- nvinfo : EIATTR_SW_WAR
	.align		4
.L_44:
        /*03b4*/ 	.byte	0x04, 0x36
        /*03b6*/ 	.short	(.L_46 - .L_45)
.L_45:
        /*03b8*/ 	.word	0x00000008
.L_46:


//--------------------- .nv.callgraph             --------------------------
	.section	.nv.callgraph,"",@"SHT_CUDA_CALLGRAPH"
	.align	4
	.sectionentsize	8
	.align		4
        /*0000*/ 	.word	0x00000000
	.align		4
        /*0004*/ 	.word	0xffffffff
	.align		4
        /*0008*/ 	.word	index@(_ZN7cutlass13device_kernelINS_4fmha6kernel13FmhaKernelTmaINS1_10collective15FmhaMainloopTmaINS_6half_tEfN4cute5tupleIJNS7_1CILi64EEENS9_ILi256EEENS9_ILi48EEEEEENS4_13DefaultFusionEJEEENS4_15FmhaFwdEpilogueIS6_fNS8_IJSA_SC_SB_EEEEEJEEEEEvNT_6ParamsE)
	.align		4
        /*000c*/ 	.word	index@(__assertfail)
	.align		4
        /*0010*/ 	.word	0x00000000
	.align		4
        /*0014*/ 	.word	0xfffffffe
	.align		4
        /*0018*/ 	.word	0x00000000
	.align		4
        /*001c*/ 	.word	0xfffffffd
	.align		4
        /*0020*/ 	.word	0x00000000
	.align		4
        /*0024*/ 	.word	0xfffffffc


//--------------------- .nv.constant4             --------------------------
	.section	.nv.constant4,"a",@progbits
	.align	8
	.align		8
.nv.constant4:
        /*0000*/ 	.dword	__assertfail
	.align		8
        /*0008*/ 	.dword	__unnamed_1
	.align		8
        /*0010*/ 	.dword	__unnamed_2
	.align		8
        /*0018*/ 	.dword	_ZN39_INTERNAL_b87415ed_4_k_cu_0c72c5a5_27914cuda3std3__45__cpo5beginE
	.align		8
        /*0020*/ 	.dword	_ZN39_INTERNAL_b87415ed_4_k_cu_0c72c5a5_27914cuda3std3__45__cpo3endE
	.align		8
        /*0028*/ 	.dword	_ZN39_INTERNAL_b87415ed_4_k_cu_0c72c5a5_27914cuda3std3__45__cpo6cbeginE
	.align		8
        /*0030*/ 	.dword	_ZN39_INTERNAL_b87415ed_4_k_cu_0c72c5a5_27914cuda3std3__45__cpo4cendE
	.align		8
        /*0038*/ 	.dword	_ZN39_INTERNAL_b87415ed_4_k_cu_0c72c5a5_27914cuda3std3__441_GLOBAL__N__b87415ed_4_k_cu_0c72c5a5_27916ignoreE
	.align		8
        /*0040*/ 	.dword	_ZN39_INTERNAL_b87415ed_4_k_cu_0c72c5a5_27914cuda3std3__419piecewise_constructE
	.align		8
        /*0048*/ 	.dword	_ZN39_INTERNAL_b87415ed_4_k_cu_0c72c5a5_27914cuda3std3__48in_placeE
	.align		8
        /*0050*/ 	.dword	_ZN39_INTERNAL_b87415ed_4_k_cu_0c72c5a5_27914cuda3std6ranges3__45__cpo4swapE
	.align		8
        /*0058*/ 	.dword	_ZN39_INTERNAL_b87415ed_4_k_cu_0c72c5a5_27914cuda3std6ranges3__45__cpo9iter_moveE
	.align		8
        /*0060*/ 	.dword	_ZN39_INTERNAL_b87415ed_4_k_cu_0c72c5a5_27914cute7productE
	.align		8
        /*0068*/ 	.dword	_ZN39_INTERNAL_b87415ed_4_k_cu_0c72c5a5_27914cute1_E
	.align		8
        /*0070*/ 	.dword	$str$23
	.align		8
        /*0078*/ 	.dword	$str$24


//--------------------- .text._ZN7cutlass13device_kernelINS_4fmha6kernel13FmhaKernelTmaINS1_10collective15FmhaMainloopTmaINS_6half_tEfN4cute5tupleIJNS7_1CILi64EEENS9_ILi256EEENS9_ILi48EEEEEENS4_13DefaultFusionEJEEENS4_15FmhaFwdEpilogueIS6_fNS8_IJSA_SC_SB_EEEEEJEEEEEvNT_6ParamsE --------------------------
	.section	.text._ZN7cutlass13device_kernelINS_4fmha6kernel13FmhaKernelTmaINS1_10collective15FmhaMainloopTmaINS_6half_tEfN4cute5tupleIJNS7_1CILi64EEENS9_ILi256EEENS9_ILi48EEEEEENS4_13DefaultFusionEJEEENS4_15FmhaFwdEpilogueIS6_fNS8_IJSA_SC_SB_EEEEEJEEEEEvNT_6ParamsE,"ax",@progbits
	.align	128
.text._ZN7cutlass13device_kernelINS_4fmha6kernel13FmhaKernelTmaINS1_10collective15FmhaMainloopTmaINS_6half_tEfN4cute5tupleIJNS7_1CILi64EEENS9_ILi256EEENS9_ILi48EEEEEENS4_13DefaultFusionEJEEENS4_15FmhaFwdEpilogueIS6_fNS8_IJSA_SC_SB_EEEEEJEEEEEvNT_6ParamsE:
        .type           _ZN7cutlass13device_kernelINS_4fmha6kernel13FmhaKernelTmaINS1_10collective15FmhaMainloopTmaINS_6half_tEfN4cute5tupleIJNS7_1CILi64EEENS9_ILi256EEENS9_ILi48EEEEEENS4_13DefaultFusionEJEEENS4_15FmhaFwdEpilogueIS6_fNS8_IJSA_SC_SB_EEEEEJEEEEEvNT_6ParamsE,@function
        .size           _ZN7cutlass13device_kernelINS_4fmha6kernel13FmhaKernelTmaINS1_10collective15FmhaMainloopTmaINS_6half_tEfN4cute5tupleIJNS7_1CILi64EEENS9_ILi256EEENS9_ILi48EEEEEENS4_13DefaultFusionEJEEENS4_15FmhaFwdEpilogueIS6_fNS8_IJSA_SC_SB_EEEEEJEEEEEvNT_6ParamsE,(.L_x_78 - _ZN7cutlass13device_kernelINS_4fmha6kernel13FmhaKernelTmaINS1_10collective15FmhaMainloopTmaINS_6half_tEfN4cute5tupleIJNS7_1CILi64EEENS9_ILi256EEENS9_ILi48EEEEEENS4_13DefaultFusionEJEEENS4_15FmhaFwdEpilogueIS6_fNS8_IJSA_SC_SB_EEEEEJEEEEEvNT_6ParamsE)
        .other          _ZN7cutlass13device_kernelINS_4fmha6kernel13FmhaKernelTmaINS1_10collective15FmhaMainloopTmaINS_6half_tEfN4cute5tupleIJNS7_1CILi64EEENS9_ILi256EEENS9_ILi48EEEEEENS4_13DefaultFusionEJEEENS4_15FmhaFwdEpilogueIS6_fNS8_IJSA_SC_SB_EEEEEJEEEEEvNT_6ParamsE,@"STO_CUDA_ENTRY STV_DEFAULT"
_ZN7cutlass13device_kernelINS_4fmha6kernel13FmhaKernelTmaINS1_10collective15FmhaMainloopTmaINS_6half_tEfN4cute5tupleIJNS7_1CILi64EEENS9_ILi256EEENS9_ILi48EEEEEENS4_13DefaultFusionEJEEENS4_15FmhaFwdEpilogueIS6_fNS8_IJSA_SC_SB_EEEEEJEEEEEvNT_6ParamsE:
[----:B------:R-:W1:Y:S01]  /*0000*/  LDC R1, c[0x0][0x28] ;  /* 0x00000a00ff017b82 */ /* 0x000e620000000800 */
[----:B------:R-:W2:Y:S01]  /*0010*/  S2R R17, SR_TID.X ;  /* 0x0000000000117919 */ /* 0x000ea20000002100 */
[----:B------:R-:W-:Y:S01]  /*0020*/  ELECT P0, URZ, PT ;  /* 0x00000000003f782f */ /* 0x000fe20003800000 */
[----:B------:R-:W-:Y:S01]  /*0030*/  BSSY B0, `(.L_x_0) ;  /* 0x0000010000007945 */ /* 0x000fe20003800000 */
[----:B--2---:R-:W-:-:S05]  /*0040*/  SHF.R.U32.HI R9, RZ, 0x5, R17 ;  /* 0x00000005ff097819 */ /* 0x004fca0000011611 */
[----:B------:R-:W2:Y:S02]  /*0050*/  SHFL.IDX PT, R0, R9, RZ, 0x1f ;  /* 0x00001fff09007589 */ /* 0x000ea400000e0000 */
[----:B--2---:R-:W-:-:S13]  /*0060*/  ISETP.NE.OR P0, PT, R0, RZ, !P0 ;  /* 0x000000ff0000720c */ /* 0x004fda0004705670 */
[----:B-1----:R-:W-:Y:S05]  /*0070*/  @P0 BRA `(.L_x_1) ;  /* 0x00000000002c0947 */ /* 0x002fea0003800000 */
[----:B------:R-:W-:Y:S02]  /*0080*/  ULDC.64 UR4, c[0x0][0x198] ;  /* 0x0000660000047ab9 */ /* 0x000fe40000000a00 */
[----:B------:R-:W-:Y:S02]  /*0090*/  UIADD3 UR6, UP0, UR4, 0xf0, URZ ;  /* 0x000000f004067890 */ /* 0x000fe4000ff1e03f */
[----:B------:R-:W-:Y:S02]  /*00a0*/  UIADD3 UR8, UP1, UR4, 0x1f0, URZ ;  /* 0x000001f004087890 */ /* 0x000fe4000ff3e03f */
[----:B------:R-:W-:Y:S02]  /*00b0*/  UIADD3 UR4, UP2, UR4, 0x2f0, URZ ;  /* 0x000002f004047890 */ /* 0x000fe4000ff5e03f */
[----:B------:R-:W-:Y:S02]  /*00c0*/  UIADD3.X UR7, URZ, UR5, URZ, UP0, !UPT ;  /* 0x000000053f077290 */ /* 0x000fe400087fe43f */
[----:B------:R-:W-:-:S02]  /*00d0*/  UIADD3.X UR9, URZ, UR5, URZ, UP1, !UPT ;  /* 0x000000053f097290 */ /* 0x000fc40008ffe43f */
[----:B------:R-:W-:-:S05]  /*00e0*/  UIADD3.X UR5, URZ, UR5, URZ, UP2, !UPT ;  /* 0x000000053f057290 */ /* 0x000fca00097fe43f */
[----:B------:R1:W-:Y:S02]  /*00f0*/  UTMACCTL.PF [UR6] ;  /* 0x00000000060079b9 */ /* 0x0003e40008040000 */
[----:B------:R1:W-:Y:S02]  /*0100*/  UTMACCTL.PF [UR8] ;  /* 0x00000000080079b9 */ /* 0x0003e40008040000 */
[----:B------:R1:W-:Y:S02]  /*0110*/  UTMACCTL.PF [UR4] ;  /* 0x00000000040079b9 */ /* 0x0003e40008040000 */
[----:B-1----:R-:W-:Y:S01]  /*0120*/  NOP ;  /* 0x0000000000007918 */ /* 0x002fe20000000000 */
.L_x_1:
[----:B------:R-:W-:Y:S05]  /*0130*/  BSYNC B0 ;  /* 0x0000000000007941 */ /* 0x000fea0003800000 */
.L_x_0:
[----:B------:R-:W1:Y:S02]  /*0140*/  SHFL.IDX PT, R0, R9, RZ, 0x1f ;  /* 0x00001fff09007589 */ /* 0x000e6400000e0000 */
[----:B-1----:R-:W-:-:S13]  /*0150*/  ISETP.NE.AND P0, PT, R0, RZ, PT ;  /* 0x000000ff0000720c */ /* 0x002fda0003f05270 */
[----:B------:R-:W-:Y:S05]  /*0160*/  @P0 BRA `(.L_x_2) ;  /* 0x0000000000400947 */ /* 0x000fea0003800000 */
[----:B------:R-:W1:Y:S01]  /*0170*/  S2UR UR8, SR_CgaCtaId ;  /* 0x00000000000879c3 */ /* 0x000e620000008800 */
[----:B------:R-:W-:Y:S01]  /*0180*/  UMOV UR4, 0x400 ;  /* 0x0000040000047882 */ /* 0x000fe20000000000 */
[----:B------:R-:W-:Y:S01]  /*0190*/  UMOV UR5, 0x1 ;  /* 0x0000000100057882 */ /* 0x000fe20000000000 */
[----:B------:R-:W-:Y:S01]  /*01a0*/  UMOV UR6, 0x80 ;  /* 0x0000008000067882 */ /* 0x000fe20000000000 */
[----:B------:R-:W-:Y:S01]  /*01b0*/  ELECT P0, URZ, PT ;  /* 0x00000000003f782f */ /* 0x000fe20003800000 */
[----:B------:R-:W-:-:S04]  /*01c0*/  UIADD3 UR6, -UR6, 0x100000, URZ ;  /* 0x0010000006067890 */ /* 0x000fc8000fffe13f */
[----:B------:R-:W-:Y:S02]  /*01d0*/  USHF.L.U32 UR7, UR6, 0xb, URZ ;  /* 0x0000000b06077899 */ /* 0x000fe4000800063f */
[----:B------:R-:W-:Y:S02]  /*01e0*/  USHF.L.U32 UR6, UR6, 0x1, URZ ;  /* 0x0000000106067899 */ /* 0x000fe4000800063f */
[----:B-1----:R-:W-:Y:S02]  /*01f0*/  ULEA UR8, UR8, UR4, 0x18 ;  /* 0x0000000408087291 */ /* 0x002fe4000f8ec03f */
[----:B------:R-:W-:-:S04]  /*0200*/  UIADD3 UR4, -UR5, 0x100000, URZ ;  /* 0x0010000005047890 */ /* 0x000fc8000fffe13f */
[----:B------:R-:W-:Y:S02]  /*0210*/  USHF.L.U32 UR5, UR4, 0xb, URZ ;  /* 0x0000000b04057899 */ /* 0x000fe4000800063f */
[----:B------:R-:W-:Y:S01]  /*0220*/  USHF.L.U32 UR4, UR4, 0x1, URZ ;  /* 0x0000000104047899 */ /* 0x000fe2000800063f */
[----:B------:R-:W1:Y:S11]  /*0230*/  FENCE.VIEW.ASYNC.S ;  /* 0x00000000000073c6 */ /* 0x000e760000000000 */
[----:B-1----:R1:W2:Y:S01]  /*0240*/  SYNCS.EXCH.64 URZ, [UR8+0x19840], UR4 ;  /* 0x01984004083f75b2 */ /* 0x0022a20008000100 */
[----:B------:R1:W3:Y:S01]  /*0250*/  SYNCS.EXCH.64 URZ, [UR8+0x19848], UR6 ;  /* 0x01984806083f75b2 */ /* 0x0002e20008000100 */
[----:B------:R-:W-:Y:S01]  /*0260*/  NOP ;  /* 0x0000000000007918 */ /* 0x000fe20000000000 */
.L_x_2:
[----:B------:R-:W4:Y:S01]  /*0270*/  SHFL.IDX PT, R0, R9, RZ, 0x1f ;  /* 0x00001fff09007589 */ /* 0x000f2200000e0000 */
[----:B------:R-:W-:Y:S01]  /*0280*/  NOP ;  /* 0x0000000000007918 */ /* 0x000fe20000000000 */
[----:B----4-:R-:W-:-:S13]  /*0290*/  ISETP.NE.AND P0, PT, R0, RZ, PT ;  /* 0x000000ff0000720c */ /* 0x010fda0003f05270 */
[----:B------:R-:W-:Y:S05]  /*02a0*/  @P0 BRA `(.L_x_3) ;  /* 0x0000000000580947 */ /* 0x000fea0003800000 */
[----:B-1----:R-:W1:Y:S01]  /*02b0*/  S2UR UR5, SR_CgaCtaId ;  /* 0x00000000000579c3 */ /* 0x002e620000008800 */
[----:B------:R-:W-:Y:S01]  /*02c0*/  UMOV UR4, 0x400 ;  /* 0x0000040000047882 */ /* 0x000fe20000000000 */
[----:B------:R-:W-:Y:S01]  /*02d0*/  UMOV UR6, 0x1 ;  /* 0x0000000100067882 */ /* 0x000fe20000000000 */
[----:B------:R-:W-:Y:S01]  /*02e0*/  UMOV UR7, 0x80 ;  /* 0x0000008000077882 */ /* 0x000fe20000000000 */
[----:B------:R-:W-:Y:S01]  /*02f0*/  ELECT P0, URZ, PT ;  /* 0x00000000003f782f */ /* 0x000fe20003800000 */
[----:B-1----:R-:W-:Y:S02]  /*0300*/  ULEA UR8, UR5, UR4, 0x18 ;  /* 0x0000000405087291 */ /* 0x002fe4000f8ec03f */
[----:B------:R-:W-:-:S04]  /*0310*/  UIADD3 UR4, -UR6, 0x100000, URZ ;  /* 0x0010000006047890 */ /* 0x000fc8000fffe13f */
[----:B------:R-:W-:Y:S02]  /*0320*/  USHF.L.U32 UR5, UR4, 0xb, URZ ;  /* 0x0000000b04057899 */ /* 0x000fe4000800063f */
[----:B------:R-:W-:Y:S02]  /*0330*/  USHF.L.U32 UR4, UR4, 0x1, URZ ;  /* 0x0000000104047899 */ /* 0x000fe4000800063f */
[----:B------:R-:W-:-:S04]  /*0340*/  UIADD3 UR6, -UR7, 0x100000, URZ ;  /* 0x0010000007067890 */ /* 0x000fc8000fffe13f */
[----:B------:R-:W-:Y:S02]  /*0350*/  USHF.L.U32 UR7, UR6, 0xb, URZ ;  /* 0x0000000b06077899 */ /* 0x000fe4000800063f */
[----:B------:R-:W-:Y:S01]  /*0360*/  USHF.L.U32 UR6, UR6, 0x1, URZ ;  /* 0x0000000106067899 */ /* 0x000fe2000800063f */
[----:B------:R-:W1:Y:S03]  /*0370*/  FENCE.VIEW.ASYNC.S ;  /* 0x00000000000073c6 */ /* 0x000e660000000000 */
[----:B-1----:R4:W1:Y:S08]  /*0380*/  SYNCS.EXCH.64 URZ, [UR8+0x19800], UR4 ;  /* 0x01980004083f75b2 */ /* 0x0028700008000100 */
[----:B------:R4:W1:Y:S01]  /*0390*/  SYNCS.EXCH.64 URZ, [UR8+0x19820], UR6 ;  /* 0x01982006083f75b2 */ /* 0x0008620008000100 */
[----:B------:R4:W1:Y:S01]  /*03a0*/  SYNCS.EXCH.64 URZ, [UR8+0x19808], UR4 ;  /* 0x01980804083f75b2 */ /* 0x0008620008000100 */
[----:B------:R4:W1:Y:S01]  /*03b0*/  SYNCS.EXCH.64 URZ, [UR8+0x19828], UR6 ;  /* 0x01982806083f75b2 */ /* 0x0008620008000100 */
[----:B------:R4:W1:Y:S01]  /*03c0*/  SYNCS.EXCH.64 URZ, [UR8+0x19810], UR4 ;  /* 0x01981004083f75b2 */ /* 0x0008620008000100 */
[----:B------:R4:W1:Y:S01]  /*03d0*/  SYNCS.EXCH.64 URZ, [UR8+0x19830], UR6 ;  /* 0x01983006083f75b2 */ /* 0x0008620008000100 */
[----:B------:R4:W1:Y:S01]  /*03e0*/  SYNCS.EXCH.64 URZ, [UR8+0x19818], UR4 ;  /* 0x01981804083f75b2 */ /* 0x0008620008000100 */
[----:B------:R4:W1:Y:S02]  /*03f0*/  SYNCS.EXCH.64 URZ, [UR8+0x19838], UR6 ;  /* 0x01983806083f75b2 */ /* 0x0008640008000100 */
[----:B----4-:R-:W-:Y:S01]  /*0400*/  NOP ;  /* 0x0000000000007918 */ /* 0x010fe20000000000 */
.L_x_3:
        /* <DEDUP_REMOVED lines=22> */
[----:B------:R4:W1:Y:S02]  /*0570*/  SYNCS.EXCH.64 URZ, [UR8+0x19878], UR6 ;  /* 0x01987806083f75b2 */ /* 0x0008640008000100 */
[----:B----4-:R-:W-:Y:S01]  /*0580*/  NOP ;  /* 0x0000000000007918 */ /* 0x010fe20000000000 */
.L_x_4:
[----:B------:R-:W4:Y:S01]  /*0590*/  SHFL.IDX PT, R9, R9, RZ, 0x1f ;  /* 0x00001fff09097589 */ /* 0x000f2200000e0000 */
[----:B------:R-:W-:Y:S01]  /*05a0*/  ELECT P0, URZ, PT ;  /* 0x00000000003f782f */ /* 0x000fe20003800000 */
[----:B------:R-:W-:Y:S01]  /*05b0*/  NOP ;  /* 0x0000000000007918 */ /* 0x000fe20000000000 */
[----:B------:R-:W4:Y:S01]  /*05c0*/  S2UR UR36, SR_CTAID.Y ;  /* 0x00000000002479c3 */ /* 0x000f220000002600 */
[----:B------:R-:W-:Y:S01]  /*05d0*/  BSSY B0, `(.L_x_5) ;  /* 0x000002f000007945 */ /* 0x000fe20003800000 */
[----:B------:R-:W-:Y:S02]  /*05e0*/  MOV R8, RZ ;  /* 0x000000ff00087202 */ /* 0x000fe40000000f00 */
[----:B------:R-:W-:-:S04]  /*05f0*/  LOP3.LUT R16, R17, 0x7f, RZ, 0xc0, !PT ;  /* 0x0000007f11107812 */ /* 0x000fc800078ec0ff */
[----:B------:R-:W4:Y:S08]  /*0600*/  S2UR UR37, SR_CTAID.Z ;  /* 0x00000000002579c3 */ /* 0x000f300000002700 */
[----:B-123--:R-:W-:Y:S01]  /*0610*/  BAR.SYNC.DEFER_BLOCKING 0x0 ;  /* 0x0000000000007b1d */ /* 0x00efe20000010000 */
[----:B----4-:R-:W-:-:S13]  /*0620*/  ISETP.EQ.AND P1, PT, R9, RZ, P0 ;  /* 0x000000ff0900720c */ /* 0x010fda0000722270 */
[----:B------:R-:W-:Y:S05]  /*0630*/  @!P1 BRA `(.L_x_6) ;  /* 0x0000000000a09947 */ /* 0x000fea0003800000 */
[----:B------:R-:W1:Y:S01]  /*0640*/  S2R R3, SR_CgaCtaId ;  /* 0x0000000000037919 */ /* 0x000e620000008800 */
[----:B------:R-:W-:Y:S02]  /*0650*/  MOV R0, 0x400 ;  /* 0x0000040000007802 */ /* 0x000fe40000000f00 */
[----:B------:R-:W-:Y:S02]  /*0660*/  MOV R2, 0x1 ;  /* 0x0000000100027802 */ /* 0x000fe40000000f00 */
[----:B------:R-:W-:Y:S02]  /*0670*/  ISETP.NE.AND P3, PT, R16, RZ, PT ;  /* 0x000000ff1000720c */ /* 0x000fe40003f65270 */
[----:B-1----:R-:W-:Y:S02]  /*0680*/  LEA R3, R3, R0, 0x18 ;  /* 0x0000000003037211 */ /* 0x002fe400078ec0ff */
[----:B------:R-:W-:-:S04]  /*0690*/  SHF.L.U32 R0, R2, 0x1f, RZ ;  /* 0x0000001f02007819 */ /* 0x000fc800000006ff */
[----:B------:R-:W1:Y:S02]  /*06a0*/  SYNCS.PHASECHK.TRANS64.TRYWAIT P2, [R3+URZ+0x19848], R0 ;  /* 0x01984800030075a7 */ /* 0x000e64000804017f */
[----:B-1----:R-:W-:Y:S05]  /*06b0*/  @!P2 BRA `(.L_x_7) ;  /* 0x000000d8001ca947 */ /* 0x002fea0003800000 */
.L_x_61:
[----:B------:R-:W-:Y:S05]  /*06c0*/  @P3 BRA `(.L_x_8) ;  /* 0x0000000000143947 */ /* 0x000fea0003800000 */
[----:B------:R-:W-:Y:S02]  /*06d0*/  LOP3.LUT P2, RZ, R17, 0x1f, RZ, 0xc0, !PT ;  /* 0x0000001f11ff7812 */ /* 0x000fe4000784c0ff */
[----:B-1----:R-:W-:-:S04]  /*06e0*/  MOV R0, 0x1800 ;  /* 0x0000180000007802 */ /* 0x002fc80000000f00 */
[----:B------:R2:W-:Y:S07]  /*06f0*/  SYNCS.ARRIVE.TRANS64 RZ, [R3+URZ+0x19840], R0 ;  /* 0x0198400003ff79a7 */ /* 0x0005ee000800003f */
[----:B------:R-:W-:Y:S05]  /*0700*/  @!P2 BRA `(.L_x_8) ;  /* 0x000000000004a947 */ /* 0x000fea0003800000 */
[----:B------:R-:W-:Y:S01]  /*0710*/  BPT.TRAP 0x1 ;  /* 0x000000040000795c */ /* 0x000fe20000300000 */
.L_x_8:
[----:B------:R-:W3:Y:S01]  /*0720*/  S2UR UR11, SR_CTAID.X ;  /* 0x00000000000b79c3 */ /* 0x000ee20000002500 */
[----:B------:R-:W-:Y:S01]  /*0730*/  R2UR UR8, R3 ;  /* 0x00000000030872ca */ /* 0x000fe200000e0000 */
[----:B------:R-:W-:Y:S01]  /*0740*/  ULDC.64 UR4, c[0x0][0x198] ;  /* 0x0000660000047ab9 */ /* 0x000fe20000000a00 */
[----:B------:R-:W-:Y:S01]  /*0750*/  UMOV UR6, 0x0 ;  /* 0x0000000000067882 */ /* 0x000fe20000000000 */
[----:B------:R-:W-:Y:S01]  /*0760*/  UIADD3 UR4, UP0, UR4, 0xf0, URZ ;  /* 0x000000f004047890 */ /* 0x000fe2000ff1e03f */
[----:B------:R-:W-:Y:S01]  /*0770*/  UMOV UR7, 0x10000000 ;  /* 0x1000000000077882 */ /* 0x000fe20000000000 */
[----:B------:R-:W-:Y:S02]  /*0780*/  UMOV UR10, URZ ;  /* 0x0000003f000a7c82 */ /* 0x000fe40008000000 */
[----:B------:R-:W-:Y:S01]  /*0790*/  UIADD3.X UR5, URZ, UR5, URZ, UP0, !UPT ;  /* 0x000000053f057290 */ /* 0x000fe200087fe43f */
[----:B------:R-:W-:Y:S01]  /*07a0*/  UMOV UR12, UR36 ;  /* 0x00000024000c7c82 */ /* 0x000fe20008000000 */
[----:B------:R-:W-:Y:S01]  /*07b0*/  UMOV UR13, UR37 ;  /* 0x00000025000d7c82 */ /* 0x000fe20008000000 */
[----:B------:R-:W-:Y:S01]  /*07c0*/  UMOV UR18, 0x10 ;  /* 0x0000001000127882 */ /* 0x000fe20000000000 */
[----:B------:R-:W-:-:S02]  /*07d0*/  UMOV UR20, UR36 ;  /* 0x0000002400147c82 */ /* 0x000fc40008000000 */
[----:B------:R-:W-:Y:S02]  /*07e0*/  UIADD3 UR9, UR8, 0x19840, URZ ;  /* 0x0001984008097890 */ /* 0x000fe4000fffe03f */
[----:B------:R-:W-:Y:S02]  /*07f0*/  UIADD3 UR16, UR8, 0x800, URZ ;  /* 0x0000080008107890 */ /* 0x000fe4000fffe03f */
[----:B------:R-:W-:Y:S01]  /*0800*/  UIADD3 UR32, UR8, 0x1000, URZ ;  /* 0x0000100008207890 */ /* 0x000fe2000fffe03f */
[----:B------:R-:W-:Y:S02]  /*0810*/  UMOV UR21, UR37 ;  /* 0x0000002500157c82 */ /* 0x000fe40008000000 */
[----:B------:R-:W-:Y:S01]  /*0820*/  UMOV UR17, UR9 ;  /* 0x0000000900117c82 */ /* 0x000fe20008000000 */
[----:B------:R-:W-:Y:S01]  /*0830*/  UMOV UR34, 0x20 ;  /* 0x0000002000227882 */ /* 0x000fe20000000000 */
[----:B------:R-:W-:Y:S01]  /*0840*/  UMOV UR33, UR9 ;  /* 0x0000000900217c82 */ /* 0x000fe20008000000 */
[----:B---3--:R-:W-:-:S07]  /*0850*/  USHF.L.U32 UR11, UR11, 0x6, URZ ;  /* 0x000000060b0b7899 */ /* 0x008fce000800063f */
[----:B------:R-:W-:Y:S01]  /*0860*/  UMOV UR19, UR11 ;  /* 0x0000000b00137c82 */ /* 0x000fe20008000000 */
[----:B------:R-:W-:Y:S01]  /*0870*/  UMOV UR35, UR11 ;  /* 0x0000000b00237c82 */ /* 0x000fe20008000000 */
[----:B------:R3:W-:Y:S01]  /*0880*/  UTMALDG.4D [UR8], [UR4], desc[UR6] ;  /* 0x00000608040075b4 */ /* 0x0007e20008019000 */
[----:B------:R3:W-:Y:S01]  /*0890*/  UTMALDG.4D [UR16], [UR4], desc[UR6] ;  /* 0x00000610040075b4 */ /* 0x0007e20008019000 */
[----:B------:R3:W-:Y:S02]  /*08a0*/  UTMALDG.4D [UR32], [UR4], desc[UR6] ;  /* 0x00000620040075b4 */ /* 0x0007e40008019000 */
[----:B---3--:R-:W-:Y:S01]  /*08b0*/  NOP ;  /* 0x0000000000007918 */ /* 0x008fe20000000000 */
.L_x_6:
[----:B------:R-:W-:Y:S05]  /*08c0*/  BSYNC B0 ;  /* 0x0000000000007941 */ /* 0x000fea0003800000 */
.L_x_5:
[----:B------:R-:W1:Y:S01]  /*08d0*/  LDC R176, c[0x0][0x28c] ;  /* 0x0000a300ffb07b82 */ /* 0x000e620000000800 */
[----:B------:R-:W-:Y:S01]  /*08e0*/  BSSY B0, `(.L_x_9) ;  /* 0x00000c8000007945 */ /* 0x000fe20003800000 */
[----:B------:R-:W-:Y:S02]  /*08f0*/  MOV R6, 0x1 ;  /* 0x0000000100067802 */ /* 0x000fe40000000f00 */
[----:B------:R-:W-:Y:S02]  /*0900*/  MOV R5, RZ ;  /* 0x000000ff00057202 */ /* 0x000fe40000000f00 */
[----:B-12---:R-:W-:-:S04]  /*0910*/  IADD3 R0, R176, 0xff, RZ ;  /* 0x000000ffb0007810 */ /* 0x006fc80007ffe0ff */
[----:B------:R-:W-:-:S04]  /*0920*/  SHF.R.S32.HI R3, RZ, 0x1f, R0 ;  /* 0x0000001fff037819 */ /* 0x000fc80000011400 */
[----:B------:R-:W-:-:S04]  /*0930*/  LEA.HI R3, R3, R0, RZ, 0x8 ;  /* 0x0000000003037211 */ /* 0x000fc800078f40ff */
[----:B------:R-:W-:-:S04]  /*0940*/  SHF.R.S32.HI R10, RZ, 0x8, R3 ;  /* 0x00000008ff0a7819 */ /* 0x000fc80000011403 */
[----:B------:R-:W-:Y:S01]  /*0950*/  SHF.L.U32 R7, R10, 0x1, RZ ;  /* 0x000000010a077819 */ /* 0x000fe200000006ff */
[----:B------:R-:W-:Y:S06]  /*0960*/  @!P1 BRA `(.L_x_10) ;  /* 0x0000000800fc9947 */ /* 0x000fec0003800000 */
[----:B------:R-:W-:Y:S02]  /*0970*/  ISETP.GE.AND P1, PT, R176, 0x1, PT ;  /* 0x00000001b000780c */ /* 0x000fe40003f26270 */
[----:B------:R-:W-:Y:S02]  /*0980*/  LOP3.LUT R4, R17, 0x1f, RZ, 0xc0, !PT ;  /* 0x0000001f11047812 */ /* 0x000fe400078ec0ff */
[----:B------:R-:W-:Y:S02]  /*0990*/  MOV R8, RZ ;  /* 0x000000ff00087202 */ /* 0x000fe40000000f00 */
[----:B------:R-:W-:-:S07]  /*09a0*/  MOV R5, RZ ;  /* 0x000000ff00057202 */ /* 0x000fce0000000f00 */
        /* <DEDUP_REMOVED lines=9> */
.L_x_62:
[----:B------:R-:W-:Y:S01]  /*0a40*/  MOV R5, 0x1 ;  /* 0x0000000100057802 */ /* 0x000fe20000000f00 */
[----:B------:R-:W-:Y:S06]  /*0a50*/  @P2 BRA `(.L_x_13) ;  /* 0x0000000000142947 */ /* 0x000fec0003800000 */
[----:B------:R-:W-:Y:S02]  /*0a60*/  ISETP.NE.AND P1, PT, R4, RZ, PT ;  /* 0x000000ff0400720c */ /* 0x000fe40003f25270 */
[----:B-1----:R-:W-:-:S04]  /*0a70*/  MOV R0, 0x6000 ;  /* 0x0000600000007802 */ /* 0x002fc80000000f00 */
[----:B------:R2:W-:Y:S07]  /*0a80*/  SYNCS.ARRIVE.TRANS64 RZ, [R3+URZ+0x19800], R0 ;  /* 0x0198000003ff79a7 */ /* 0x0005ee000800003f */
[----:B------:R-:W-:Y:S05]  /*0a90*/  @!P1 BRA `(.L_x_13) ;  /* 0x0000000000049947 */ /* 0x000fea0003800000 */
[----:B------:R-:W-:Y:S01]  /*0aa0*/  BPT.TRAP 0x1 ;  /* 0x000000040000795c */ /* 0x000fe20000300000 */
.L_x_13:
[----:B------:R-:W3:Y:S01]  /*0ab0*/  S2R R11, SR_CgaCtaId ;  /* 0x00000000000b7919 */ /* 0x000ee20000008800 */
[----:B------:R-:W-:Y:S01]  /*0ac0*/  R2UR UR32, R3 ;  /* 0x00000000032072ca */ /* 0x000fe200000e0000 */
[----:B------:R-:W-:Y:S01]  /*0ad0*/  ULDC.64 UR4, c[0x0][0x198] ;  /* 0x0000660000047ab9 */ /* 0x000fe20000000a00 */
[----:B-12---:R-:W-:Y:S01]  /*0ae0*/  MOV R0, 0x400 ;  /* 0x0000040000007802 */ /* 0x006fe20000000f00 */
[----:B------:R-:W-:Y:S01]  /*0af0*/  UIADD3 UR4, UP0, UR4, 0x1f0, URZ ;  /* 0x000001f004047890 */ /* 0x000fe2000ff1e03f */
[----:B------:R-:W-:Y:S01]  /*0b00*/  MOV R3, 0x1 ;  /* 0x0000000100037802 */ /* 0x000fe20000000f00 */
[----:B------:R-:W-:Y:S01]  /*0b10*/  UMOV UR19, URZ ;  /* 0x0000003f00137c82 */ /* 0x000fe20008000000 */
[----:B------:R-:W-:Y:S01]  /*0b20*/  UMOV UR6, 0x0 ;  /* 0x0000000000067882 */ /* 0x000fe20000000000 */
[----:B------:R-:W-:Y:S01]  /*0b30*/  UIADD3.X UR5, URZ, UR5, URZ, UP0, !UPT ;  /* 0x000000053f057290 */ /* 0x000fe200087fe43f */
[----:B------:R-:W-:Y:S01]  /*0b40*/  SHF.L.U32 R3, R3, 0x1f, RZ ;  /* 0x0000001f03037819 */ /* 0x000fe200000006ff */
[----:B------:R-:W-:Y:S01]  /*0b50*/  UMOV UR7, 0x10000000 ;  /* 0x1000000000077882 */ /* 0x000fe20000000000 */
[----:B------:R-:W-:Y:S01]  /*0b60*/  UMOV UR18, URZ ;  /* 0x0000003f00127c82 */ /* 0x000fe20008000000 */
[----:B------:R-:W-:Y:S01]  /*0b70*/  UMOV UR20, UR36 ;  /* 0x0000002400147c82 */ /* 0x000fe20008000000 */
[----:B------:R-:W-:Y:S01]  /*0b80*/  UMOV UR21, UR37 ;  /* 0x0000002500157c82 */ /* 0x000fe20008000000 */
[----:B------:R-:W-:Y:S01]  /*0b90*/  UIADD3 UR16, UR32, 0x1800, URZ ;  /* 0x0000180020107890 */ /* 0x000fe2000fffe03f */
[----:B------:R-:W-:Y:S01]  /*0ba0*/  ISETP.NE.AND P2, PT, R16, RZ, PT ;  /* 0x000000ff1000720c */ /* 0x000fe20003f45270 */
[----:B------:R-:W-:-:S02]  /*0bb0*/  UIADD3 UR17, UR32, 0x19800, URZ ;  /* 0x0001980020117890 */ /* 0x000fc4000fffe03f */
[----:B------:R-:W-:Y:S02]  /*0bc0*/  UIADD3 UR8, UR32, 0x3800, URZ ;  /* 0x0000380020087890 */ /* 0x000fe4000fffe03f */
[----:B------:R-:W-:Y:S01]  /*0bd0*/  UIADD3 UR32, UR32, 0x5800, URZ ;  /* 0x0000580020207890 */ /* 0x000fe2000fffe03f */
[----:B------:R-:W-:Y:S01]  /*0be0*/  UMOV UR10, 0x10 ;  /* 0x00000010000a7882 */ /* 0x000fe20000000000 */
[----:B------:R-:W-:Y:S01]  /*0bf0*/  UMOV UR12, UR36 ;  /* 0x00000024000c7c82 */ /* 0x000fe20008000000 */
[----:B------:R-:W-:Y:S01]  /*0c00*/  UMOV UR13, UR37 ;  /* 0x00000025000d7c82 */ /* 0x000fe20008000000 */
[----:B------:R-:W-:Y:S01]  /*0c10*/  UMOV UR11, UR19 ;  /* 0x00000013000b7c82 */ /* 0x000fe20008000000 */
[----:B------:R-:W-:Y:S01]  /*0c20*/  UMOV UR9, UR17 ;  /* 0x0000001100097c82 */ /* 0x000fe20008000000 */
[----:B------:R-:W-:Y:S01]  /*0c30*/  UMOV UR34, 0x20 ;  /* 0x0000002000227882 */ /* 0x000fe20000000000 */
[----:B------:R-:W-:Y:S01]  /*0c40*/  UMOV UR35, UR19 ;  /* 0x0000001300237c82 */ /* 0x000fe20008000000 */
[----:B------:R1:W-:Y:S01]  /*0c50*/  UTMALDG.4D [UR16], [UR4], desc[UR6] ;  /* 0x00000610040075b4 */ /* 0x0003e20008019000 */
[----:B------:R-:W-:Y:S01]  /*0c60*/  UMOV UR33, UR17 ;  /* 0x0000001100217c82 */ /* 0x000fe20008000000 */
[----:B---3--:R-:W-:-:S04]  /*0c70*/  LEA R2, R11, R0, 0x18 ;  /* 0x000000000b027211 */ /* 0x008fc800078ec0ff */
[----:B------:R-:W-:Y:S01]  /*0c80*/  LEA R0, R5, R2, 0x3 ;  /* 0x0000000205007211 */ /* 0x000fe200078e18ff */
[----:B------:R1:W-:Y:S01]  /*0c90*/  UTMALDG.4D [UR8], [UR4], desc[UR6] ;  /* 0x00000608040075b4 */ /* 0x0003e20008019000 */
[----:B------:R1:W-:Y:S02]  /*0ca0*/  UTMALDG.4D [UR32], [UR4], desc[UR6] ;  /* 0x00000620040075b4 */ /* 0x0003e40008019000 */
[----:B------:R-:W2:Y:S02]  /*0cb0*/  SYNCS.PHASECHK.TRANS64.TRYWAIT P1, [R0+URZ+0x19820], R3 ;  /* 0x01982003000075a7 */ /* 0x000ea4000802017f */
[----:B-12---:R-:W-:Y:S05]  /*0cc0*/  @!P1 BRA `(.L_x_14) ;  /* 0x000000d000c09947 */ /* 0x006fea0003800000 */
.L_x_63:
[----:B------:R-:W-:Y:S01]  /*0cd0*/  MOV R8, 0x1 ;  /* 0x0000000100087802 */ /* 0x000fe20000000f00 */
[----:B------:R-:W-:Y:S06]  /*0ce0*/  @P2 BRA `(.L_x_15) ;  /* 0x0000000000142947 */ /* 0x000fec0003800000 */
[----:B------:R-:W-:Y:S02]  /*0cf0*/  ISETP.NE.AND P1, PT, R4, RZ, PT ;  /* 0x000000ff0400720c */ /* 0x000fe40003f25270 */
[----:B-1----:R-:W-:-:S04]  /*0d00*/  MOV R3, 0x6000 ;  /* 0x0000600000037802 */ /* 0x002fc80000000f00 */
[----:B------:R2:W-:Y:S07]  /*0d10*/  SYNCS.ARRIVE.TRANS64 RZ, [R0+URZ+0x19800], R3 ;  /* 0x0198000300ff79a7 */ /* 0x0005ee000800003f */
[----:B------:R-:W-:Y:S05]  /*0d20*/  @!P1 BRA `(.L_x_15) ;  /* 0x0000000000049947 */ /* 0x000fea0003800000 */
[----:B------:R-:W-:Y:S01]  /*0d30*/  BPT.TRAP 0x1 ;  /* 0x000000040000795c */ /* 0x000fe20000300000 */
.L_x_15:
[C---:B------:R-:W-:Y:S01]  /*0d40*/  IMAD R2, R5.reuse, 0x6000, R2 ;  /* 0x0000600005027824 */ /* 0x040fe200078e0202 */
[----:B------:R-:W-:Y:S01]  /*0d50*/  R2UR UR17, R0 ;  /* 0x00000000001172ca */ /* 0x000fe200000e0000 */
[----:B------:R-:W-:Y:S01]  /*0d60*/  ULDC.64 UR4, c[0x0][0x198] ;  /* 0x0000660000047ab9 */ /* 0x000fe20000000a00 */
[----:B------:R-:W-:Y:S01]  /*0d70*/  UMOV UR19, URZ ;  /* 0x0000003f00137c82 */ /* 0x000fe20008000000 */
[----:B------:R-:W-:Y:S01]  /*0d80*/  UIADD3 UR4, UP0, UR4, 0x2f0, URZ ;  /* 0x000002f004047890 */ /* 0x000fe2000ff1e03f */
[----:B------:R-:W-:Y:S01]  /*0d90*/  R2UR UR32, R2 ;  /* 0x00000000022072ca */ /* 0x000fe200000e0000 */
[----:B------:R-:W-:Y:S01]  /*0da0*/  UMOV UR6, 0x0 ;  /* 0x0000000000067882 */ /* 0x000fe20000000000 */
[----:B------:R-:W-:Y:S01]  /*0db0*/  UMOV UR7, 0x10000000 ;  /* 0x1000000000077882 */ /* 0x000fe20000000000 */
[----:B------:R-:W-:Y:S01]  /*0dc0*/  UIADD3.X UR5, URZ, UR5, URZ, UP0, !UPT ;  /* 0x000000053f057290 */ /* 0x000fe200087fe43f */
[----:B------:R-:W-:Y:S01]  /*0dd0*/  IADD3 R5, R5, 0x1, RZ ;  /* 0x0000000105057810 */ /* 0x000fe20007ffe0ff */
[----:B------:R-:W-:Y:S01]  /*0de0*/  UMOV UR18, URZ ;  /* 0x0000003f00127c82 */ /* 0x000fe20008000000 */
[----:B------:R-:W-:Y:S01]  /*0df0*/  UMOV UR20, UR36 ;  /* 0x0000002400147c82 */ /* 0x000fe20008000000 */
[----:B------:R-:W-:Y:S01]  /*0e00*/  UMOV UR21, UR37 ;  /* 0x0000002500157c82 */ /* 0x000fe20008000000 */
[----:B------:R-:W-:Y:S01]  /*0e10*/  UMOV UR10, 0x10 ;  /* 0x00000010000a7882 */ /* 0x000fe20000000000 */
[----:B------:R-:W-:Y:S01]  /*0e20*/  UIADD3 UR17, UR17, 0x19800, URZ ;  /* 0x0001980011117890 */ /* 0x000fe2000fffe03f */
[----:B------:R-:W-:Y:S01]  /*0e30*/  UMOV UR12, UR36 ;  /* 0x00000024000c7c82 */ /* 0x000fe20008000000 */
[----:B------:R-:W-:-:S02]  /*0e40*/  UMOV UR13, UR37 ;  /* 0x00000025000d7c82 */ /* 0x000fc40008000000 */
[----:B------:R-:W-:Y:S02]  /*0e50*/  UIADD3 UR16, UR32, 0x1800, URZ ;  /* 0x0000180020107890 */ /* 0x000fe4000fffe03f */
[----:B------:R-:W-:Y:S02]  /*0e60*/  UIADD3 UR8, UR32, 0x3800, URZ ;  /* 0x0000380020087890 */ /* 0x000fe4000fffe03f */
[----:B------:R-:W-:Y:S01]  /*0e70*/  UIADD3 UR32, UR32, 0x5800, URZ ;  /* 0x0000580020207890 */ /* 0x000fe2000fffe03f */
[----:B------:R-:W-:Y:S01]  /*0e80*/  UMOV UR11, UR19 ;  /* 0x00000013000b7c82 */ /* 0x000fe20008000000 */
[----:B------:R-:W-:Y:S01]  /*0e90*/  UMOV UR9, UR17 ;  /* 0x0000001100097c82 */ /* 0x000fe20008000000 */
[----:B------:R-:W-:Y:S01]  /*0ea0*/  UMOV UR34, 0x20 ;  /* 0x0000002000227882 */ /* 0x000fe20000000000 */
[----:B------:R-:W-:Y:S01]  /*0eb0*/  UMOV UR35, UR19 ;  /* 0x0000001300237c82 */ /* 0x000fe20008000000 */
[----:B------:R3:W-:Y:S01]  /*0ec0*/  UTMALDG.4D [UR16], [UR4], desc[UR6] ;  /* 0x00000610040075b4 */ /* 0x0007e20008019000 */
[----:B------:R-:W-:Y:S01]  /*0ed0*/  UMOV UR33, UR17 ;  /* 0x0000001100217c82 */ /* 0x000fe20008000000 */
[----:B------:R3:W-:Y:S02]  /*0ee0*/  UTMALDG.4D [UR8], [UR4], desc[UR6] ;  /* 0x00000608040075b4 */ /* 0x0007e40008019000 */
[----:B------:R3:W-:Y:S02]  /*0ef0*/  UTMALDG.4D [UR32], [UR4], desc[UR6] ;  /* 0x00000620040075b4 */ /* 0x0007e40008019000 */
[----:B---3--:R-:W-:Y:S01]  /*0f00*/  NOP ;  /* 0x0000000000007918 */ /* 0x008fe20000000000 */
.L_x_11:
[----:B------:R-:W-:Y:S02]  /*0f10*/  ISETP.GE.AND P1, PT, R176, 0x101, PT ;  /* 0x00000101b000780c */ /* 0x000fe40003f26270 */
[----:B------:R-:W-:-:S11]  /*0f20*/  MOV R6, 0x1 ;  /* 0x0000000100067802 */ /* 0x000fd60000000f00 */
[----:B------:R-:W-:Y:S05]  /*0f30*/  @!P1 BRA `(.L_x_16) ;  /* 0x0000000400849947 */ /* 0x000fea0003800000 */
[----:B-12---:R-:W1:Y:S01]  /*0f40*/  S2R R3, SR_CgaCtaId ;  /* 0x0000000000037919 */ /* 0x006e620000008800 */
[----:B------:R-:W-:Y:S02]  /*0f50*/  MOV R0, 0x400 ;  /* 0x0000040000007802 */ /* 0x000fe40000000f00 */
[----:B------:R-:W-:Y:S02]  /*0f60*/  MOV R2, 0x1 ;  /* 0x0000000100027802 */ /* 0x000fe40000000f00 */
[----:B------:R-:W-:Y:S02]  /*0f70*/  ISETP.NE.AND P2, PT, R16, RZ, PT ;  /* 0x000000ff1000720c */ /* 0x000fe40003f45270 */
[----:B-1----:R-:W-:Y:S02]  /*0f80*/  LEA R0, R3, R0, 0x18 ;  /* 0x0000000003007211 */ /* 0x002fe400078ec0ff */
[----:B------:R-:W-:Y:S02]  /*0f90*/  SHF.L.U32 R3, R2, 0x1f, RZ ;  /* 0x0000001f02037819 */ /* 0x000fe400000006ff */
[----:B------:R-:W-:-:S04]  /*0fa0*/  LEA R2, R5, R0, 0x3 ;  /* 0x0000000005027211 */ /* 0x000fc800078e18ff */
[----:B------:R-:W1:Y:S02]  /*0fb0*/  SYNCS.PHASECHK.TRANS64.TRYWAIT P1, [R2+URZ+0x19820], R3 ;  /* 0x01982003020075a7 */ /* 0x000e64000802017f */
[----:B-1----:R-:W-:Y:S05]  /*0fc0*/  @!P1 BRA `(.L_x_17) ;  /* 0x000000d000149947 */ /* 0x002fea0003800000 */
.L_x_64:
[----:B------:R-:W-:Y:S05]  /*0fd0*/  @P2 BRA `(.L_x_18) ;  /* 0x0000000000142947 */ /* 0x000fea0003800000 */
[----:B------:R-:W-:Y:S02]  /*0fe0*/  ISETP.NE.AND P1, PT, R4, RZ, PT ;  /* 0x000000ff0400720c */ /* 0x000fe40003f25270 */
[----:B-1----:R-:W-:-:S04]  /*0ff0*/  MOV R3, 0x6000 ;  /* 0x0000600000037802 */ /* 0x002fc80000000f00 */
[----:B------:R2:W-:Y:S07]  /*1000*/  SYNCS.ARRIVE.TRANS64 RZ, [R2+URZ+0x19800], R3 ;  /* 0x0198000302ff79a7 */ /* 0x0005ee000800003f */
[----:B------:R-:W-:Y:S05]  /*1010*/  @!P1 BRA `(.L_x_18) ;  /* 0x0000000000049947 */ /* 0x000fea0003800000 */
[----:B------:R-:W-:Y:S01]  /*1020*/  BPT.TRAP 0x1 ;  /* 0x000000040000795c */ /* 0x000fe20000300000 */
.L_x_18:
[----:B-12---:R-:W1:Y:S01]  /*1030*/  S2R R3, SR_CgaCtaId ;  /* 0x0000000000037919 */ /* 0x006e620000008800 */
[C---:B------:R-:W-:Y:S01]  /*1040*/  IMAD R0, R5.reuse, 0x6000, R0 ;  /* 0x0000600005007824 */ /* 0x040fe200078e0200 */
[----:B------:R-:W-:Y:S01]  /*1050*/  R2UR UR17, R2 ;  /* 0x00000000021172ca */ /* 0x000fe200000e0000 */
[----:B------:R-:W-:Y:S01]  /*1060*/  ULDC.64 UR4, c[0x0][0x198] ;  /* 0x0000660000047ab9 */ /* 0x000fe20000000a00 */
[----:B------:R-:W-:Y:S01]  /*1070*/  R2UR UR19, R8 ;  /* 0x00000000081372ca */ /* 0x000fe200000e0000 */
[----:B------:R-:W-:Y:S01]  /*1080*/  UIADD3 UR4, UP0, UR4, 0x1f0, URZ ;  /* 0x000001f004047890 */ /* 0x000fe2000ff1e03f */
[----:B------:R-:W-:Y:S01]  /*1090*/  R2UR UR32, R0 ;  /* 0x00000000002072ca */ /* 0x000fe200000e0000 */
[----:B------:R-:W-:Y:S01]  /*10a0*/  UMOV UR6, 0x0 ;  /* 0x0000000000067882 */ /* 0x000fe20000000000 */
[----:B------:R-:W-:Y:S01]  /*10b0*/  IADD3 R5, R5, 0x1, RZ ;  /* 0x0000000105057810 */ /* 0x000fe20007ffe0ff */
[----:B------:R-:W-:Y:S01]  /*10c0*/  UIADD3.X UR5, URZ, UR5, URZ, UP0, !UPT ;  /* 0x000000053f057290 */ /* 0x000fe200087fe43f */
[----:B------:R-:W-:Y:S01]  /*10d0*/  MOV R0, 0x400 ;  /* 0x0000040000007802 */ /* 0x000fe20000000f00 */
[----:B------:R-:W-:Y:S01]  /*10e0*/  UMOV UR7, 0x10000000 ;  /* 0x1000000000077882 */ /* 0x000fe20000000000 */
[C---:B------:R-:W-:Y:S01]  /*10f0*/  ISETP.NE.AND P2, PT, R5.reuse, 0x4, PT ;  /* 0x000000040500780c */ /* 0x040fe20003f45270 */
[----:B------:R-:W-:Y:S01]  /*1100*/  UMOV UR18, URZ ;  /* 0x0000003f00127c82 */ /* 0x000fe20008000000 */
[C---:B------:R-:W-:Y:S01]  /*1110*/  ISETP.NE.AND P1, PT, R5.reuse, 0x4, PT ;  /* 0x000000040500780c */ /* 0x040fe20003f25270 */
[----:B------:R-:W-:Y:S01]  /*1120*/  UIADD3 UR17, UR17, 0x19800, URZ ;  /* 0x0001980011117890 */ /* 0x000fe2000fffe03f */
[----:B------:R-:W-:Y:S01]  /*1130*/  SEL R5, R5, RZ, P2 ;  /* 0x000000ff05057207 */ /* 0x000fe20001000000 */
[----:B------:R-:W-:Y:S01]  /*1140*/  USHF.L.U32 UR19, UR19, 0x8, URZ ;  /* 0x0000000813137899 */ /* 0x000fe2000800063f */
[----:B------:R-:W-:Y:S01]  /*1150*/  SEL R6, RZ, 0x1, !P1 ;  /* 0x00000001ff067807 */ /* 0x000fe20004800000 */
[----:B------:R-:W-:Y:S01]  /*1160*/  UIADD3 UR16, UR32, 0x1800, URZ ;  /* 0x0000180020107890 */ /* 0x000fe2000fffe03f */
[----:B------:R-:W-:Y:S01]  /*1170*/  ISETP.NE.AND P2, PT, R16, RZ, PT ;  /* 0x000000ff1000720c */ /* 0x000fe20003f45270 */
[----:B------:R-:W-:-:S02]  /*1180*/  UIADD3 UR8, UR32, 0x3800, URZ ;  /* 0x0000380020087890 */ /* 0x000fc4000fffe03f */
[----:B------:R-:W-:Y:S01]  /*1190*/  UIADD3 UR32, UR32, 0x5800, URZ ;  /* 0x0000580020207890 */ /* 0x000fe2000fffe03f */
[----:B------:R-:W-:Y:S01]  /*11a0*/  UMOV UR20, UR36 ;  /* 0x0000002400147c82 */ /* 0x000fe20008000000 */
[----:B------:R-:W-:Y:S01]  /*11b0*/  UMOV UR21, UR37 ;  /* 0x0000002500157c82 */ /* 0x000fe20008000000 */
[----:B------:R-:W-:Y:S01]  /*11c0*/  UMOV UR10, 0x10 ;  /* 0x00000010000a7882 */ /* 0x000fe20000000000 */
[----:B------:R-:W-:Y:S01]  /*11d0*/  UMOV UR12, UR36 ;  /* 0x00000024000c7c82 */ /* 0x000fe20008000000 */
[----:B------:R-:W-:Y:S01]  /*11e0*/  UMOV UR13, UR37 ;  /* 0x00000025000d7c82 */ /* 0x000fe20008000000 */
[----:B------:R-:W-:Y:S01]  /*11f0*/  UMOV UR9, UR17 ;  /* 0x0000001100097c82 */ /* 0x000fe20008000000 */
[----:B------:R-:W-:Y:S01]  /*1200*/  UMOV UR11, UR19 ;  /* 0x00000013000b7c82 */ /* 0x000fe20008000000 */
[----:B-1----:R-:W-:Y:S01]  /*1210*/  LEA R2, R3, R0, 0x18 ;  /* 0x0000000003027211 */ /* 0x002fe200078ec0ff */
[----:B------:R-:W-:Y:S01]  /*1220*/  UMOV UR34, 0x20 ;  /* 0x0000002000227882 */ /* 0x000fe20000000000 */
[----:B------:R-:W-:Y:S01]  /*1230*/  SHF.L.U32 R0, R6, 0x1f, RZ ;  /* 0x0000001f06007819 */ /* 0x000fe200000006ff */
[----:B------:R-:W-:Y:S01]  /*1240*/  UMOV UR33, UR17 ;  /* 0x0000001100217c82 */ /* 0x000fe20008000000 */
[----:B------:R-:W-:Y:S01]  /*1250*/  LEA R3, R5, R2, 0x3 ;  /* 0x0000000205037211 */ /* 0x000fe200078e18ff */
[----:B------:R1:W-:Y:S01]  /*1260*/  UTMALDG.4D [UR16], [UR4], desc[UR6] ;  /* 0x00000610040075b4 */ /* 0x0003e20008019000 */
[----:B------:R-:W-:Y:S01]  /*1270*/  UMOV UR35, UR19 ;  /* 0x0000001300237c82 */ /* 0x000fe20008000000 */
[----:B------:R1:W-:Y:S01]  /*1280*/  UTMALDG.4D [UR8], [UR4], desc[UR6] ;  /* 0x00000608040075b4 */ /* 0x0003e20008019000 */
[----:B------:R1:W-:Y:S01]  /*1290*/  UTMALDG.4D [UR32], [UR4], desc[UR6] ;  /* 0x00000620040075b4 */ /* 0x0003e20008019000 */
[----:B------:R-:W2:Y:S02]  /*12a0*/  SYNCS.PHASECHK.TRANS64.TRYWAIT P1, [R3+URZ+0x19820], R0 ;  /* 0x01982000030075a7 */ /* 0x000ea4000802017f */
[----:B-12---:R-:W-:Y:S05]  /*12b0*/  @!P1 BRA `(.L_x_19) ;  /* 0x000000cc006c9947 */ /* 0x006fea0003800000 */
.L_x_65:
[----:B------:R-:W-:Y:S05]  /*12c0*/  @P2 BRA `(.L_x_20) ;  /* 0x0000000000142947 */ /* 0x000fea0003800000 */
[----:B------:R-:W-:Y:S02]  /*12d0*/  ISETP.NE.AND P1, PT, R4, RZ, PT ;  /* 0x000000ff0400720c */ /* 0x000fe40003f25270 */
[----:B-1----:R-:W-:-:S04]  /*12e0*/  MOV R0, 0x6000 ;  /* 0x0000600000007802 */ /* 0x002fc80000000f00 */
[----:B------:R2:W-:Y:S07]  /*12f0*/  SYNCS.ARRIVE.TRANS64 RZ, [R3+URZ+0x19800], R0 ;  /* 0x0198000003ff79a7 */ /* 0x0005ee000800003f */
[----:B------:R-:W-:Y:S05]  /*1300*/  @!P1 BRA `(.L_x_20) ;  /* 0x0000000000049947 */ /* 0x000fea0003800000 */
[----:B------:R-:W-:Y:S01]  /*1310*/  BPT.TRAP 0x1 ;  /* 0x000000040000795c */ /* 0x000fe20000300000 */
.L_x_20:
[----:B------:R-:W-:Y:S01]  /*1320*/  IMAD R2, R5, 0x6000, R2 ;  /* 0x0000600005027824 */ /* 0x000fe200078e0202 */
[----:B------:R-:W-:Y:S01]  /*1330*/  R2UR UR17, R3 ;  /* 0x00000000031172ca */ /* 0x000fe200000e0000 */
[----:B------:R-:W-:Y:S01]  /*1340*/  ULDC.64 UR4, c[0x0][0x198] ;  /* 0x0000660000047ab9 */ /* 0x000fe20000000a00 */
[----:B------:R-:W-:Y:S01]  /*1350*/  R2UR UR19, R8 ;  /* 0x00000000081372ca */ /* 0x000fe200000e0000 */
        /* <DEDUP_REMOVED lines=11> */
[C---:B------:R-:W-:Y:S01]  /*1410*/  ISETP.NE.AND P1, PT, R5.reuse, 0x4, PT ;  /* 0x000000040500780c */ /* 0x040fe20003f25270 */
[----:B------:R-:W-:Y:S01]  /*1420*/  USHF.L.U32 UR19, UR19, 0x8, URZ ;  /* 0x0000000813137899 */ /* 0x000fe2000800063f */
[----:B------:R-:W-:Y:S01]  /*1430*/  IADD3 R8, R8, 0x1, RZ ;  /* 0x0000000108087810 */ /* 0x000fe20007ffe0ff */
[----:B------:R-:W-:Y:S01]  /*1440*/  UIADD3 UR16, UR32, 0x1800, URZ ;  /* 0x0000180020107890 */ /* 0x000fe2000fffe03f */
[----:B-12---:R-:W-:Y:S01]  /*1450*/  SEL R3, RZ, 0x1, P1 ;  /* 0x00000001ff037807 */ /* 0x006fe20000800000 */
[----:B------:R-:W-:Y:S01]  /*1460*/  UIADD3 UR8, UR32, 0x3800, URZ ;  /* 0x0000380020087890 */ /* 0x000fe2000fffe03f */
[----:B------:R-:W-:Y:S01]  /*1470*/  SEL R5, R5, RZ, P1 ;  /* 0x000000ff05057207 */ /* 0x000fe20000800000 */
[----:B------:R-:W-:Y:S01]  /*1480*/  UIADD3 UR32, UR32, 0x5800, URZ ;  /* 0x0000580020207890 */ /* 0x000fe2000fffe03f */
[----:B------:R-:W-:Y:S01]  /*1490*/  LOP3.LUT R6, R6, R3, RZ, 0x3c, !PT ;  /* 0x0000000306067212 */ /* 0x000fe200078e3cff */
        /* <DEDUP_REMOVED lines=8> */
[----:B------:R3:W-:Y:S01]  /*1520*/  UTMALDG.4D [UR8], [UR4], desc[UR6] ;  /* 0x00000608040075b4 */ /* 0x0007e20008019000 */
[----:B------:R3:W-:Y:S02]  /*1530*/  UTMALDG.4D [UR32], [UR4], desc[UR6] ;  /* 0x00000620040075b4 */ /* 0x0007e40008019000 */
[----:B---3--:R-:W-:Y:S01]  /*1540*/  NOP ;  /* 0x0000000000007918 */ /* 0x008fe20000000000 */
.L_x_16:
[----:B------:R-:W-:-:S07]  /*1550*/  IADD3 R7, R7, -0x4, RZ ;  /* 0xfffffffc07077810 */ /* 0x000fce0007ffe0ff */
.L_x_10:
[----:B------:R-:W-:Y:S05]  /*1560*/  BSYNC B0 ;  /* 0x0000000000007941 */ /* 0x000fea0003800000 */
.L_x_9:
[----:B-12---:R-:W1:Y:S01]  /*1570*/  S2R R3, SR_CgaCtaId ;  /* 0x0000000000037919 */ /* 0x006e620000008800 */
[----:B------:R-:W-:Y:S02]  /*1580*/  MOV R2, 0x400 ;  /* 0x0000040000027802 */ /* 0x000fe40000000f00 */
[----:B------:R-:W-:Y:S02]  /*1590*/  SHF.L.U32 R153, RZ, 0x1f, RZ ;  /* 0x0000001fff997819 */ /* 0x000fe400000006ff */
[----:B-1----:R-:W-:-:S04]  /*15a0*/  LEA R2, R3, R2, 0x18 ;  /* 0x0000000203027211 */ /* 0x002fc800078ec0ff */
[----:B------:R-:W1:Y:S02]  /*15b0*/  SYNCS.PHASECHK.TRANS64.TRYWAIT P1, [R2+URZ+0x19840], R153 ;  /* 0x01984099020075a7 */ /* 0x000e64000802017f */
[----:B-1----:R-:W-:Y:S05]  /*15c0*/  @!P1 BRA `(.L_x_21) ;  /* 0x000000c800bc9947 */ /* 0x002fea0003800000 */
.L_x_66:
[----:B------:R-:W2:Y:S01]  /*15d0*/  SYNCS.PHASECHK.TRANS64.TRYWAIT P1, [R2+URZ+0x19800], R153 ;  /* 0x01980099020075a7 */ /* 0x000ea2000802017f */
[----:B------:R-:W-:Y:S01]  /*15e0*/  MOV R4, RZ ;  /* 0x000000ff00047202 */ /* 0x000fe20000000f00 */
[----:B--2---:R-:W-:Y:S06]  /*15f0*/  @!P1 BRA `(.L_x_22) ;  /* 0x000000c800c49947 */ /* 0x004fec0003800000 */
.L_x_67:
[----:B------:R-:W-:Y:S05]  /*1600*/  WARPSYNC.ALL ;  /* 0x0000000000007948 */ /* 0x000fea0003800000 */
[C---:B------:R-:W-:Y:S01]  /*1610*/  R2UR UR14, R2.reuse ;  /* 0x00000000020e72ca */ /* 0x040fe200000e0000 */
[----:B------:R-:W-:Y:S01]  /*1620*/  WARPGROUP.ARRIVE ;  /* 0x00000000000079c5 */ /* 0x000fe20000000000 */
[----:B------:R-:W-:Y:S01]  /*1630*/  R2UR UR4, R2 ;  /* 0x00000000020472ca */ /* 0x000fe200000e0000 */
[----:B------:R-:W-:Y:S01]  /*1640*/  UMOV UR45, 0xc0000010 ;  /* 0xc0000010002d7882 */ /* 0x000fe20000000000 */
[----:B------:R-:W-:Y:S01]  /*1650*/  UMOV UR23, 0xc0000010 ;  /* 0xc000001000177882 */ /* 0x000fe20000000000 */
[----:B------:R-:W-:Y:S01]  /*1660*/  UMOV UR21, UR45 ;  /* 0x0000002d00157c82 */ /* 0x000fe20008000000 */
[----:B------:R-:W-:Y:S01]  /*1670*/  UMOV UR5, 0xc0000010 ;  /* 0xc000001000057882 */ /* 0x000fe20000000000 */
[----:B------:R-:W-:Y:S01]  /*1680*/  UMOV UR7, 0xc0000010 ;  /* 0xc000001000077882 */ /* 0x000fe20000000000 */
[----:B------:R-:W-:Y:S01]  /*1690*/  UMOV UR41, 0xc0000010 ;  /* 0xc000001000297882 */ /* 0x000fe20000000000 */
[----:B------:R-:W-:Y:S01]  /*16a0*/  UMOV UR43, 0xc0000010 ;  /* 0xc0000010002b7882 */ /* 0x000fe20000000000 */
[----:B------:R-:W-:Y:S01]  /*16b0*/  ULDC UR8, c[0x0][0x604] ;  /* 0x0001810000087ab9 */ /* 0x000fe20000000800 */
[----:B------:R-:W-:Y:S01]  /*16c0*/  ULDC UR15, c[0x0][0x604] ;  /* 0x00018100000f7ab9 */ /* 0x000fe20000000800 */
[----:B------:R-:W-:Y:S01]  /*16d0*/  ULDC UR26, c[0x0][0x604] ;  /* 0x00018100001a7ab9 */ /* 0x000fe20000000800 */
[----:B------:R-:W-:-:S02]  /*16e0*/  UIADD3 UR14, UR14, 0x1800, URZ ;  /* 0x000018000e0e7890 */ /* 0x000fc4000fffe03f */
[----:B------:R-:W-:Y:S02]  /*16f0*/  USHF.R.U32.HI UR4, URZ, 0x4, UR4 ;  /* 0x000000043f047899 */ /* 0x000fe40008011604 */
[----:B------:R-:W-:Y:S02]  /*1700*/  USHF.R.U32.HI UR14, URZ, 0x4, UR14 ;  /* 0x000000043f0e7899 */ /* 0x000fe4000801160e */
[----:B------:R-:W-:Y:S02]  /*1710*/  ULOP3.LUT UR4, UR4, 0x3fff, URZ, 0xc0, !UPT ;  /* 0x00003fff04047892 */ /* 0x000fe4000f8ec03f */
[----:B------:R-:W-:Y:S02]  /*1720*/  ULOP3.LUT UR14, UR14, 0x3fff, URZ, 0xc0, !UPT ;  /* 0x00003fff0e0e7892 */ /* 0x000fe4000f8ec03f */
[----:B------:R-:W-:Y:S02]  /*1730*/  ULOP3.LUT UR44, UR4, 0x10000, URZ, 0xfc, !UPT ;  /* 0x00010000042c7892 */ /* 0x000fe4000f8efc3f */
[----:B------:R-:W-:-:S02]  /*1740*/  ULOP3.LUT UR22, UR14, 0x10000, URZ, 0xfc, !UPT ;  /* 0x000100000e167892 */ /* 0x000fc4000f8efc3f */
[----:B------:R-:W-:Y:S02]  /*1750*/  UIADD3 UR4, UR44, 0x80, URZ ;  /* 0x000000802c047890 */ /* 0x000fe4000fffe03f */
[----:B------:R-:W-:Y:S01]  /*1760*/  UIADD3 UR6, UR22, 0x200, URZ ;  /* 0x0000020016067890 */ /* 0x000fe2000fffe03f */
[----:B------:R-:W-:Y:S01]  /*1770*/  UMOV UR20, UR44 ;  /* 0x0000002c00147c82 */ /* 0x000fe20008000000 */
[----:B------:R-:W-:-:S03]  /*1780*/  UIADD3 UR40, UR44, 0x100, URZ ;  /* 0x000001002c287890 */ /* 0x000fc6000fffe03f */
[----:B------:R-:W-:Y:S01]  /*1790*/  HGMMA.64x256x16.F32 R24, gdesc[UR20], RZ, !UPT, gsb0 ;  /* 0x03e00000141879f0 */ /* 0x000fe2000c0008ff */
[----:B------:R-:W-:Y:S01]  /*17a0*/  UIADD3 UR42, UR22, 0x400, URZ ;  /* 0x00000400162a7890 */ /* 0x000fe2000fffe03f */
[----:B------:R-:W-:Y:S01]  /*17b0*/  ULDC UR21, c[0x0][0x604] ;  /* 0x0001810000157ab9 */ /* 0x000fe20000000800 */
        /* <DEDUP_REMOVED lines=40> */
[----:B------:R-:W-:-:S02]  /*1a40*/  WARPGROUP.DEPBAR.LE gsb0, 0x0 ;  /* 0x00008000000079c5 */ /* 0x000fc40000010000 */
[----:B------:R-:W-:-:S06]  /*1a50*/  WARPGROUP.ARRIVE ;  /* 0x00000000000079c5 */ /* 0x000fcc0000000000 */
[----:B------:R-:W-:Y:S01]  /*1a60*/  HGMMA.64x256x16.F32 R24, gdesc[UR4], R24, gsb0 ;  /* 0x03e00000041879f0 */ /* 0x000fe20008000818 */
[----:B------:R-:W-:Y:S01]  /*1a70*/  ULDC UR6, c[0x0][0x604] ;  /* 0x0001810000067ab9 */ /* 0x000fe20000000800 */
[----:B------:R-:W-:Y:S01]  /*1a80*/  ULDC UR7, c[0x0][0x604] ;  /* 0x0001810000077ab9 */ /* 0x000fe20000000800 */
[----:B------:R-:W-:Y:S02]  /*1a90*/  WARPGROUP.DEPBAR.LE gsb0, 0x0 ;  /* 0x00008000000079c5 */ /* 0x000fe40000010000 */
[----:B------:R-:W-:-:S15]  /*1aa0*/  WARPGROUP.ARRIVE ;  /* 0x00000000000079c5 */ /* 0x000fde0000000000 */
[----:B------:R-:W-:-:S08]  /*1ab0*/  NOP ;  /* 0x0000000000007918 */ /* 0x000fd00000000000 */
[----:B------:R-:W-:Y:S01]  /*1ac0*/  HGMMA.64x256x16.F32 R24, gdesc[UR40], R24, gsb0 ;  /* 0x03e00000281879f0 */ /* 0x000fe20008000818 */
[----:B------:R-:W-:Y:S01]  /*1ad0*/  ULDC UR43, c[0x0][0x604] ;  /* 0x00018100002b7ab9 */ /* 0x000fe20000000800 */
[----:B------:R-:W-:Y:S01]  /*1ae0*/  ULDC UR42, c[0x0][0x604] ;  /* 0x00018100002a7ab9 */ /* 0x000fe20000000800 */
[----:B------:R-:W-:Y:S02]  /*1af0*/  WARPGROUP.DEPBAR.LE gsb0, 0x0 ;  /* 0x00008000000079c5 */ /* 0x000fe40000010000 */
[----:B------:R-:W-:Y:S02]  /*1b00*/  FMNMX R3, R24, R25, !PT ;  /* 0x0000001918037209 */ /* 0x000fe40007800000 */
[----:B------:R-:W-:Y:S02]  /*1b10*/  FMNMX R11, R26, R27, !PT ;  /* 0x0000001b1a0b7209 */ /* 0x000fe40007800000 */
[----:B------:R-:W-:Y:S02]  /*1b20*/  FMNMX R0, R28, R3, !PT ;  /* 0x000000031c007209 */ /* 0x000fe40007800000 */
[----:B------:R-:W-:-:S02]  /*1b30*/  FMNMX R12, R30, R11, !PT ;  /* 0x0000000b1e0c7209 */ /* 0x000fc40007800000 */
[----:B------:R-:W-:Y:S02]  /*1b40*/  FMNMX R3, R29, R0, !PT ;  /* 0x000000001d037209 */ /* 0x000fe40007800000 */
[----:B------:R-:W-:Y:S02]  /*1b50*/  FMNMX R11, R31, R12, !PT ;  /* 0x0000000c1f0b7209 */ /* 0x000fe40007800000 */
        /* <DEDUP_REMOVED lines=119> */
[----:B------:R-:W-:-:S03]  /*22d0*/  FMNMX R12, R151, R12, !PT ;  /* 0x0000000c970c7209 */ /* 0x000fc60007800000 */
[----:B------:R-:W3:Y:S04]  /*22e0*/  SHFL.BFLY PT, R0, R11, 0x1, 0x1f ;  /* 0x0c201f000b007f89 */ /* 0x000ee800000e0000 */
[----:B------:R-:W4:Y:S01]  /*22f0*/  SHFL.BFLY PT, R3, R12, 0x1, 0x1f ;  /* 0x0c201f000c037f89 */ /* 0x000f2200000e0000 */
[----:B---3--:R-:W-:Y:S02]  /*2300*/  FMNMX R13, R11, R0, !PT ;  /* 0x000000000b0d7209 */ /* 0x008fe40007800000 */
[----:B----4-:R-:W-:-:S03]  /*2310*/  FMNMX R14, R12, R3, !PT ;  /* 0x000000030c0e7209 */ /* 0x010fc60007800000 */
[----:B------:R-:W3:Y:S04]  /*2320*/  SHFL.BFLY PT, R0, R13, 0x2, 0x1f ;  /* 0x0c401f000d007f89 */ /* 0x000ee800000e0000 */
[----:B------:R-:W4:Y:S01]  /*2330*/  SHFL.BFLY PT, R15, R14, 0x2, 0x1f ;  /* 0x0c401f000e0f7f89 */ /* 0x000f2200000e0000 */
[----:B---3--:R-:W-:-:S04]  /*2340*/  FMNMX R3, R13, R0, !PT ;  /* 0x000000000d037209 */ /* 0x008fc80007800000 */
[C---:B------:R-:W-:Y:S02]  /*2350*/  FSETP.NEU.AND P1, PT, R3.reuse, -INF , PT ;  /* 0xff8000000300780b */ /* 0x040fe40003f2d000 */
[----:B----4-:R-:W-:Y:S02]  /*2360*/  FMNMX R0, R14, R15, !PT ;  /* 0x0000000f0e007209 */ /* 0x010fe40007800000 */
[----:B------:R-:W-:Y:S02]  /*2370*/  FSEL R11, R3, RZ, P1 ;  /* 0x000000ff030b7208 */ /* 0x000fe40000800000 */
[----:B------:R-:W-:-:S03]  /*2380*/  FSETP.NEU.AND P6, PT, R0, -INF , PT ;  /* 0xff8000000000780b */ /* 0x000fc60003fcd000 */
[----:B------:R-:W-:Y:S01]  /*2390*/  FMUL R152, R11, UR6 ;  /* 0x000000060b987c20 */ /* 0x000fe20008400000 */
[----:B------:R-:W-:-:S03]  /*23a0*/  ULDC UR6, c[0x0][0x604] ;  /* 0x0001810000067ab9 */ /* 0x000fc60000000800 */
[--C-:B------:R-:W-:Y:S01]  /*23b0*/  FFMA R18, R24, UR8, -R152.reuse ;  /* 0x0000000818127c23 */ /* 0x100fe20008000898 */
[--C-:B------:R-:W-:Y:S01]  /*23c0*/  FFMA R11, R25, UR15, -R152.reuse ;  /* 0x0000000f190b7c23 */ /* 0x100fe20008000898 */
[--C-:B------:R-:W-:Y:S01]  /*23d0*/  FFMA R12, R28, UR21, -R152.reuse ;  /* 0x000000151c0c7c23 */ /* 0x100fe20008000898 */
[--C-:B------:R-:W-:Y:S01]  /*23e0*/  FFMA R13, R29, UR26, -R152.reuse ;  /* 0x0000001a1d0d7c23 */ /* 0x100fe20008000898 */
[--C-:B------:R-:W-:Y:S01]  /*23f0*/  FFMA R20, R36, UR38, -R152.reuse ;  /* 0x0000002624147c23 */ /* 0x100fe20008000898 */
[----:B------:R-:W-:Y:S01]  /*2400*/  FSETP.GEU.AND P4, PT, R18, -126, PT ;  /* 0xc2fc00001200780b */ /* 0x000fe20003f8e000 */
        /* <DEDUP_REMOVED lines=9> */
[----:B------:R-:W-:Y:S01]  /*24a0*/  FSEL R24, R0, RZ, P6 ;  /* 0x000000ff00187208 */ /* 0x000fe20003000000 */
[--C-:B------:R-:W-:Y:S01]  /*24b0*/  FFMA R28, R48, UR60, -R152.reuse ;  /* 0x0000003c301c7c23 */ /* 0x100fe20008000898 */
[----:B------:R-:W-:Y:S01]  /*24c0*/  ULDC UR8, c[0x0][0x604] ;  /* 0x0001810000087ab9 */ /* 0x000fe20000000800 */
[----:B------:R-:W-:Y:S01]  /*24d0*/  @!P4 FMUL R18, R18, 0.5 ;  /* 0x3f0000001212c820 */ /* 0x000fe20000400000 */
[----:B------:R-:W-:Y:S01]  /*24e0*/  FSETP.GEU.AND P6, PT, R22, -126, PT ;  /* 0xc2fc00001600780b */ /* 0x000fe20003fce000 */
[----:B------:R-:W-:Y:S01]  /*24f0*/  @!P1 FMUL R11, R11, 0.5 ;  /* 0x3f0000000b0b9820 */ /* 0x000fe20000400000 */
[--C-:B------:R-:W-:Y:S01]  /*2500*/  FFMA R19, R44, UR54, -R152.reuse ;  /* 0x000000362c137c23 */ /* 0x100fe20008000898 */
[----:B------:R-:W-:Y:S01]  /*2510*/  @!P2 FMUL R12, R12, 0.5 ;  /* 0x3f0000000c0ca820 */ /* 0x000fe20000400000 */
[--C-:B------:R-:W-:Y:S01]  /*2520*/  FFMA R29, R49, UR6, -R152.reuse ;  /* 0x00000006311d7c23 */ /* 0x100fe20008000898 */
[----:B------:R-:W3:Y:S01]  /*2530*/  MUFU.EX2 R18, R18 ;  /* 0x0000001200127308 */ /* 0x000ee20000000800 */
[----:B------:R-:W-:Y:S01]  /*2540*/  @!P3 FMUL R13, R13, 0.5 ;  /* 0x3f0000000d0db820 */ /* 0x000fe20000400000 */
[----:B------:R-:W-:Y:S01]  /*2550*/  @!P5 FMUL R15, R15, 0.5 ;  /* 0x3f0000000f0fd820 */ /* 0x000fe20000400000 */
[--C-:B------:R-:W-:Y:S01]  /*2560*/  FFMA R33, R52, UR7, -R152.reuse ;  /* 0x0000000734217c23 */ /* 0x100fe20008000898 */
[--C-:B------:R-:W-:Y:S01]  /*2570*/  FFMA R36, R53, UR8, -R152.reuse ;  /* 0x0000000835247c23 */ /* 0x100fe20008000898 */
[--C-:B------:R-:W-:Y:S01]  /*2580*/  FFMA R32, R45, UR57, -R152.reuse ;  /* 0x000000392d207c23 */ /* 0x100fe20008000898 */
[--C-:B------:R-:W-:Y:S01]  /*2590*/  FFMA R41, R60, UR11, -R152.reuse ;  /* 0x0000000b3c297c23 */ /* 0x100fe20008000898 */
[----:B------:R-:W-:Y:S01]  /*25a0*/  ULDC UR15, c[0x0][0x604] ;  /* 0x00018100000f7ab9 */ /* 0x000fe20000000800 */
[----:B------:R-:W4:Y:S01]  /*25b0*/  MUFU.EX2 R11, R11 ;  /* 0x0000000b000b7308 */ /* 0x000f220000000800 */
[----:B------:R-:W-:Y:S01]  /*25c0*/  @!P6 FMUL R22, R22, 0.5 ;  /* 0x3f0000001616e820 */ /* 0x000fe20000400000 */
[--C-:B------:R-:W-:Y:S01]  /*25d0*/  FFMA R40, R56, UR9, -R152.reuse ;  /* 0x0000000938287c23 */ /* 0x100fe20008000898 */
[--C-:B------:R-:W-:Y:S01]  /*25e0*/  FFMA R44, R61, UR12, -R152.reuse ;  /* 0x0000000c3d2c7c23 */ /* 0x100fe20008000898 */
[--C-:B------:R-:W-:Y:S01]  /*25f0*/  FFMA R45, R64, UR13, -R152.reuse ;  /* 0x0000000d402d7c23 */ /* 0x100fe20008000898 */
[--C-:B------:R-:W-:Y:S01]  /*2600*/  FFMA R48, R65, UR15, -R152.reuse ;  /* 0x0000000f41307c23 */ /* 0x100fe20008000898 */
[--C-:B------:R-:W-:Y:S01]  /*2610*/  FFMA R37, R57, UR10, -R152.reuse ;  /* 0x0000000a39257c23 */ /* 0x100fe20008000898 */
[--C-:B------:R-:W-:Y:S01]  /*2620*/  FFMA R49, R68, UR16, -R152.reuse ;  /* 0x0000001044317c23 */ /* 0x100fe20008000898 */
[----:B------:R-:W5:Y:S01]  /*2630*/  MUFU.EX2 R12, R12 ;  /* 0x0000000c000c7308 */ /* 0x000f620000000800 */
[----:B---3--:R-:W-:Y:S01]  /*2640*/  @!P4 FMUL R18, R18, R18 ;  /* 0x000000121212c220 */ /* 0x008fe20000400000 */
[----:B------:R-:W-:Y:S01]  /*2650*/  FSETP.GEU.AND P4, PT, R20, -126, PT ;  /* 0xc2fc00001400780b */ /* 0x000fe20003f8e000 */
[--C-:B------:R-:W-:Y:S01]  /*2660*/  FFMA R68, R72, UR18, -R152.reuse ;  /* 0x0000001248447c23 */ /* 0x100fe20008000898 */
[----:B------:R-:W-:Y:S01]  /*2670*/  ULDC UR21, c[0x0][0x604] ;  /* 0x0001810000157ab9 */ /* 0x000fe20000000800 */
[--C-:B------:R-:W-:Y:S01]  /*2680*/  FFMA R65, R73, UR19, -R152.reuse ;  /* 0x0000001349417c23 */ /* 0x100fe20008000898 */
[--C-:B------:R-:W-:Y:S01]  /*2690*/  FFMA R64, R76, UR20, -R152.reuse ;  /* 0x000000144c407c23 */ /* 0x100fe20008000898 */
[--C-:B------:R-:W-:Y:S01]  /*26a0*/  FFMA R61, R77, UR21, -R152.reuse ;  /* 0x000000154d3d7c23 */ /* 0x100fe20008000898 */
[----:B------:R-:W3:Y:S01]  /*26b0*/  MUFU.EX2 R13, R13 ;  /* 0x0000000d000d7308 */ /* 0x000ee20000000800 */
[----:B----4-:R-:W-:Y:S01]  /*26c0*/  @!P1 FMUL R11, R11, R11 ;  /* 0x0000000b0b0b9220 */ /* 0x010fe20000400000 */
[----:B------:R-:W-:Y:S01]  /*26d0*/  FSETP.GEU.AND P1, PT, R23, -126, PT ;  /* 0xc2fc00001700780b */ /* 0x000fe20003f2e000 */
[--C-:B------:R-:W-:Y:S01]  /*26e0*/  FFMA R60, R69, UR17, -R152.reuse ;  /* 0x00000011453c7c23 */ /* 0x100fe20008000898 */
[--C-:B------:R-:W-:Y:S01]  /*26f0*/  FFMA R53, R84, UR25, -R152.reuse ;  /* 0x0000001954357c23 */ /* 0x100fe20008000898 */
[----:B------:R-:W-:Y:S01]  /*2700*/  ULDC UR26, c[0x0][0x604] ;  /* 0x00018100001a7ab9 */ /* 0x000fe20000000800 */
[--C-:B------:R-:W-:Y:S01]  /*2710*/  FFMA R57, R80, UR23, -R152.reuse ;  /* 0x0000001750397c23 */ /* 0x100fe20008000898 */
[----:B------:R-:W-:Y:S01]  /*2720*/  @!P4 FMUL R20, R20, 0.5 ;  /* 0x3f0000001414c820 */ /* 0x000fe20000400000 */
[----:B------:R-:W4:Y:S01]  /*2730*/  MUFU.EX2 R15, R15 ;  /* 0x0000000f000f7308 */ /* 0x000f220000000800 */
[----:B-----5:R-:W-:Y:S01]  /*2740*/  @!P2 FMUL R12, R12, R12 ;  /* 0x0000000c0c0ca220 */ /* 0x020fe20000400000 */
[----:B------:R-:W-:Y:S01]  /*2750*/  FSETP.GEU.AND P2, PT, R14, -126, PT ;  /* 0xc2fc00000e00780b */ /* 0x000fe20003f4e000 */
[--C-:B------:R-:W-:Y:S01]  /*2760*/  FFMA R52, R85, UR26, -R152.reuse ;  /* 0x0000001a55347c23 */ /* 0x100fe20008000898 */
[--C-:B------:R-:W-:Y:S01]  /*2770*/  FFMA R77, R88, UR27, -R152.reuse ;  /* 0x0000001b584d7c23 */ /* 0x100fe20008000898 */
[--C-:B------:R-:W-:Y:S01]  /*2780*/  FFMA R80, R89, UR28, -R152.reuse ;  /* 0x0000001c59507c23 */ /* 0x100fe20008000898 */
[--C-:B------:R-:W-:Y:S01]  /*2790*/  FFMA R56, R81, UR24, -R152.reuse ;  /* 0x0000001851387c23 */ /* 0x100fe20008000898 */
[----:B------:R-:W-:Y:S01]  /*27a0*/  @!P1 FMUL R23, R23, 0.5 ;  /* 0x3f00000017179820 */ /* 0x000fe20000400000 */
[----:B------:R-:W5:Y:S01]  /*27b0*/  MUFU.EX2 R20, R20 ;  /* 0x0000001400147308 */ /* 0x000f620000000800 */
[----:B---3--:R-:W-:Y:S01]  /*27c0*/  @!P3 FMUL R13, R13, R13 ;  /* 0x0000000d0d0db220 */ /* 0x008fe20000400000 */
[----:B------:R-:W-:Y:S01]  /*27d0*/  FSETP.GEU.AND P3, PT, R21, -126, PT ;  /* 0xc2fc00001500780b */ /* 0x000fe20003f6e000 */
[--C-:B------:R-:W-:Y:S01]  /*27e0*/  FFMA R72, R96, UR31, -R152.reuse ;  /* 0x0000001f60487c23 */ /* 0x100fe20008000898 */
[----:B------:R-:W-:Y:S01]  /*27f0*/  ULDC UR33, c[0x0][0x604] ;  /* 0x0001810000217ab9 */ /* 0x000fe20000000800 */
[--C-:B------:R-:W-:Y:S01]  /*2800*/  FFMA R69, R92, UR29, -R152.reuse ;  /* 0x0000001d5c457c23 */ /* 0x100fe20008000898 */
[--C-:B------:R-:W-:Y:S01]  /*2810*/  FFMA R73, R97, UR32, -R152.reuse ;  /* 0x0000002061497c23 */ /* 0x100fe20008000898 */
[----:B------:R-:W-:Y:S01]  /*2820*/  @!P2 FMUL R14, R14, 0.5 ;  /* 0x3f0000000e0ea820 */ /* 0x000fe20000400000 */
[----:B------:R-:W3:Y:S01]  /*2830*/  MUFU.EX2 R23, R23 ;  /* 0x0000001700177308 */ /* 0x000ee20000000800 */
[----:B----4-:R-:W-:Y:S01]  /*2840*/  @!P5 FMUL R15, R15, R15 ;  /* 0x0000000f0f0fd220 */ /* 0x010fe20000400000 */
[----:B------:R-:W-:Y:S01]  /*2850*/  FSETP.GEU.AND P5, PT, R19, -126, PT ;  /* 0xc2fc00001300780b */ /* 0x000fe20003fae000 */
[--C-:B------:R-:W-:Y:S01]  /*2860*/  FFMA R100, R100, UR33, -R152.reuse ;  /* 0x0000002164647c23 */ /* 0x100fe20008000898 */
[--C-:B------:R-:W-:Y:S01]  /*2870*/  FFMA R101, R101, UR34, -R152.reuse ;  /* 0x0000002265657c23 */ /* 0x100fe20008000898 */
[----:B------:R-:W-:Y:S01]  /*2880*/  ULDC UR23, c[0x0][0x604] ;  /* 0x0001810000177ab9 */ /* 0x000fe20000000800 */
[----:B------:R-:W-:Y:S01]  /*2890*/  ULDC UR19, c[0x0][0x604] ;  /* 0x0001810000137ab9 */ /* 0x000fe20000000800 */
[----:B------:R-:W-:Y:S01]  /*28a0*/  @!P3 FMUL R21, R21, 0.5 ;  /* 0x3f0000001515b820 */ /* 0x000fe20000400000 */
[----:B------:R-:W4:Y:S01]  /*28b0*/  MUFU.EX2 R14, R14 ;  /* 0x0000000e000e7308 */ /* 0x000f220000000800 */
[----:B-----5:R-:W-:Y:S01]  /*28c0*/  @!P4 FMUL R20, R20, R20 ;  /* 0x000000141414c220 */ /* 0x020fe20000400000 */
[----:B------:R-:W-:Y:S01]  /*28d0*/  FSETP.GEU.AND P4, PT, R28, -126, PT ;  /* 0xc2fc00001c00780b */ /* 0x000fe20003f8e000 */
[----:B------:R-:W-:Y:S01]  /*28e0*/  FMUL R24, R24, UR23 ;  /* 0x0000001718187c20 */ /* 0x000fe20008400000 */
[----:B------:R-:W-:Y:S01]  /*28f0*/  ULDC UR18, c[0x0][0x604] ;  /* 0x0001810000127ab9 */ /* 0x000fe20000000800 */
[----:B------:R-:W-:Y:S01]  /*2900*/  ULDC UR30, c[0x0][0x604] ;  /* 0x00018100001e7ab9 */ /* 0x000fe20000000800 */
[----:B------:R-:W-:Y:S01]  /*2910*/  FFMA R108, R108, UR39, -R152 ;  /* 0x000000276c6c7c23 */ /* 0x000fe20008000898 */
[----:B------:R-:W-:Y:S01]  /*2920*/  @!P5 FMUL R19, R19, 0.5 ;  /* 0x3f0000001313d820 */ /* 0x000fe20000400000 */
[----:B------:R-:W5:Y:S01]  /*2930*/  MUFU.EX2 R21, R21 ;  /* 0x0000001500157308 */ /* 0x000f620000000800 */
[----:B---3--:R-:W-:Y:S01]  /*2940*/  @!P1 FMUL R23, R23, R23 ;  /* 0x0000001717179220 */ /* 0x008fe20000400000 */
[----:B------:R-:W-:Y:S01]  /*2950*/  FSETP.GEU.AND P1, PT, R29, -126, PT ;  /* 0xc2fc00001d00780b */ /* 0x000fe20003f2e000 */
[--C-:B------:R-:W-:Y:S01]  /*2960*/  FFMA R25, R30, UR19, -R24.reuse ;  /* 0x000000131e197c23 */ /* 0x100fe20008000818 */
[----:B------:R-:W-:Y:S01]  /*2970*/  FFMA R84, R31, UR18, -R24 ;  /* 0x000000121f547c23 */ /* 0x000fe20008000818 */
[--C-:B------:R-:W-:Y:S01]  /*2980*/  FFMA R76, R93, UR30, -R152.reuse ;  /* 0x0000001e5d4c7c23 */ /* 0x100fe20008000898 */
[----:B------:R-:W-:Y:S01]  /*2990*/  ULDC UR43, c[0x0][0x604] ;  /* 0x00018100002b7ab9 */ /* 0x000fe20000000800 */
[----:B------:R-:W-:Y:S01]  /*29a0*/  @!P4 FMUL R28, R28, 0.5 ;  /* 0x3f0000001c1cc820 */ /* 0x000fe20000400000 */
[----:B------:R-:W3:Y:S01]  /*29b0*/  MUFU.EX2 R22, R22 ;  /* 0x0000001600167308 */ /* 0x000ee20000000800 */
[----:B----4-:R-:W-:Y:S01]  /*29c0*/  @!P2 FMUL R14, R14, R14 ;  /* 0x0000000e0e0ea220 */ /* 0x010fe20000400000 */
[----:B------:R-:W-:Y:S01]  /*29d0*/  FSETP.GEU.AND P2, PT, R33, -126, PT ;  /* 0xc2fc00002100780b */ /* 0x000fe20003f4e000 */
[--C-:B------:R-:W-:Y:S01]  /*29e0*/  FFMA R112, R112, UR43, -R152.reuse ;  /* 0x0000002b70707c23 */ /* 0x100fe20008000898 */
[--C-:B------:R-:W-:Y:S01]  /*29f0*/  FFMA R113, R113, UR46, -R152.reuse ;  /* 0x0000002e71717c23 */ /* 0x100fe20008000898 */
[--C-:B------:R-:W-:Y:S01]  /*2a00*/  FFMA R104, R104, UR35, -R152.reuse ;  /* 0x0000002368687c23 */ /* 0x100fe20008000898 */
[----:B------:R-:W-:Y:S01]  /*2a10*/  FFMA R109, R109, UR42, -R152 ;  /* 0x0000002a6d6d7c23 */ /* 0x000fe20008000898 */
[----:B------:R-:W-:Y:S01]  /*2a20*/  @!P1 FMUL R29, R29, 0.5 ;  /* 0x3f0000001d1d9820 */ /* 0x000fe20000400000 */
[----:B------:R-:W4:Y:S01]  /*2a30*/  MUFU.EX2 R28, R28 ;  /* 0x0000001c001c7308 */ /* 0x000f220000000800 */
[----:B-----5:R-:W-:Y:S01]  /*2a40*/  @!P3 FMUL R21, R21, R21 ;  /* 0x000000151515b220 */ /* 0x020fe20000400000 */
[----:B------:R-:W-:Y:S01]  /*2a50*/  FSETP.GEU.AND P3, PT, R36, -126, PT ;  /* 0xc2fc00002400780b */ /* 0x000fe20003f6e000 */
[----:B------:R-:W-:Y:S01]  /*2a60*/  ULDC UR15, c[0x0][0x604] ;  /* 0x00018100000f7ab9 */ /* 0x000fe20000000800 */
[----:B------:R-:W-:Y:S01]  /*2a70*/  ULDC UR60, c[0x0][0x604] ;  /* 0x00018100003c7ab9 */ /* 0x000fe20000000800 */
[----:B------:R-:W-:Y:S01]  /*2a80*/  FFMA R92, R38, UR15, -R24 ;  /* 0x0000000f265c7c23 */ /* 0x000fe20008000818 */
[--C-:B------:R-:W-:Y:S01]  /*2a90*/  FFMA R141, R141, UR61, -R152.reuse ;  /* 0x0000003d8d8d7c23 */ /* 0x100fe20008000898 */
[----:B------:R-:W-:Y:S01]  /*2aa0*/  @!P2 FMUL R33, R33, 0.5 ;  /* 0x3f0000002121a820 */ /* 0x000fe20000400000 */
[----:B------:R-:W5:Y:S01]  /*2ab0*/  MUFU.EX2 R19, R19 ;  /* 0x0000001300137308 */ /* 0x000f620000000800 */
[----:B---3--:R-:W-:Y:S01]  /*2ac0*/  @!P6 FMUL R22, R22, R22 ;  /* 0x000000161616e220 */ /* 0x008fe20000400000 */
[----:B------:R-:W-:Y:S01]  /*2ad0*/  FSETP.GEU.AND P6, PT, R32, -126, PT ;  /* 0xc2fc00002000780b */ /* 0x000fe20003fce000 */
[----:B------:R-:W-:Y:S01]  /*2ae0*/  FFMA R144, R144, UR60, -R152 ;  /* 0x0000003c90907c23 */ /* 0x000fe20008000898 */
[----:B------:R-:W-:Y:S01]  /*2af0*/  ULDC UR61, c[0x0][0x604] ;  /* 0x00018100003d7ab9 */ /* 0x000fe20000000800 */
[----:B------:R-:W-:Y:S01]  /*2b00*/  ULDC UR60, c[0x0][0x604] ;  /* 0x00018100003c7ab9 */ /* 0x000fe20000000800 */
[----:B------:R-:W-:Y:S01]  /*2b10*/  ULDC UR16, c[0x0][0x604] ;  /* 0x0001810000107ab9 */ /* 0x000fe20000000800 */
[----:B------:R-:W-:Y:S01]  /*2b20*/  @!P3 FMUL R36, R36, 0.5 ;  /* 0x3f0000002424b820 */ /* 0x000fe20000400000 */
[----:B------:R-:W3:Y:S01]  /*2b30*/  MUFU.EX2 R29, R29 ;  /* 0x0000001d001d7308 */ /* 0x000ee20000000800 */
[----:B----4-:R-:W-:Y:S01]  /*2b40*/  @!P4 FMUL R28, R28, R28 ;  /* 0x0000001c1c1cc220 */ /* 0x010fe20000400000 */
[----:B------:R-:W-:Y:S01]  /*2b50*/  FSETP.GEU.AND P4, PT, R41, -126, PT ;  /* 0xc2fc00002900780b */ /* 0x000fe20003f8e000 */
[----:B------:R-:W-:Y:S01]  /*2b60*/  ULDC UR13, c[0x0][0x604] ;  /* 0x00018100000d7ab9 */ /* 0x000fe20000000800 */
[--C-:B------:R-:W-:Y:S01]  /*2b70*/  FFMA R85, R39, UR61, -R24.reuse ;  /* 0x0000003d27557c23 */ /* 0x100fe20008000818 */
[--C-:B------:R-:W-:Y:S01]  /*2b80*/  FFMA R89, R42, UR60, -R24.reuse ;  /* 0x0000003c2a597c23 */ /* 0x100fe20008000818 */
[----:B------:R-:W-:Y:S01]  /*2b90*/  ULDC UR38, c[0x0][0x604] ;  /* 0x0001810000267ab9 */ /* 0x000fe20000000800 */
[----:B------:R-:W-:Y:S01]  /*2ba0*/  @!P6 FMUL R32, R32, 0.5 ;  /* 0x3f0000002020e820 */ /* 0x000fe20000400000 */
[----:B------:R-:W4:Y:S01]  /*2bb0*/  MUFU.EX2 R33, R33 ;  /* 0x0000002100217308 */ /* 0x000f220000000800 */
[----:B-----5:R-:W-:Y:S01]  /*2bc0*/  @!P5 FMUL R19, R19, R19 ;  /* 0x000000131313d220 */ /* 0x020fe20000400000 */
[----:B------:R-:W-:Y:S01]  /*2bd0*/  FSETP.GEU.AND P5, PT, R40, -126, PT ;  /* 0xc2fc00002800780b */ /* 0x000fe20003fae000 */
[--C-:B------:R-:W-:Y:S01]  /*2be0*/  FFMA R88, R35, UR16, -R24.reuse ;  /* 0x0000001023587c23 */ /* 0x100fe20008000818 */
[----:B------:R-:W-:Y:S01]  /*2bf0*/  FFMA R96, R43, UR13, -R24 ;  /* 0x0000000d2b607c23 */ /* 0x000fe20008000818 */
[--C-:B------:R-:W-:Y:S01]  /*2c00*/  FFMA R105, R105, UR38, -R152.reuse ;  /* 0x0000002669697c23 */ /* 0x100fe20008000898 */
[----:B------:R-:W-:Y:S01]  /*2c10*/  ULDC UR48, c[0x0][0x604] ;  /* 0x0001810000307ab9 */ /* 0x000fe20000000800 */
[----:B------:R-:W-:Y:S01]  /*2c20*/  @!P4 FMUL R41, R41, 0.5 ;  /* 0x3f0000002929c820 */ /* 0x000fe20000400000 */
[----:B------:R-:W5:Y:S01]  /*2c30*/  MUFU.EX2 R36, R36 ;  /* 0x0000002400247308 */ /* 0x000f620000000800 */
[----:B---3--:R-:W-:Y:S01]  /*2c40*/  @!P1 FMUL R29, R29, R29 ;  /* 0x0000001d1d1d9220 */ /* 0x008fe20000400000 */
[----:B------:R-:W-:Y:S01]  /*2c50*/  FSETP.GEU.AND P1, PT, R44, -126, PT ;  /* 0xc2fc00002c00780b */ /* 0x000fe20003f2e000 */
[--C-:B------:R-:W-:Y:S01]  /*2c60*/  FFMA R117, R117, UR48, -R152.reuse ;  /* 0x0000003075757c23 */ /* 0x100fe20008000898 */
[----:B------:R-:W-:Y:S01]  /*2c70*/  ULDC UR21, c[0x0][0x604] ;  /* 0x0001810000157ab9 */ /* 0x000fe20000000800 */
[----:B------:R-:W-:Y:S01]  /*2c80*/  FFMA R121, R121, UR50, -R152 ;  /* 0x0000003279797c23 */ /* 0x000fe20008000898 */
[----:B------:R-:W-:Y:S01]  /*2c90*/  FFMA R26, R26, UR21, -R24 ;  /* 0x000000151a1a7c23 */ /* 0x000fe20008000818 */
[----:B------:R-:W-:Y:S01]  /*2ca0*/  @!P5 FMUL R40, R40, 0.5 ;  /* 0x3f0000002828d820 */ /* 0x000fe20000400000 */
[----:B------:R-:W3:Y:S01]  /*2cb0*/  MUFU.EX2 R32, R32 ;  /* 0x0000002000207308 */ /* 0x000ee20000000800 */
[----:B----4-:R-:W-:Y:S01]  /*2cc0*/  @!P2 FMUL R33, R33, R33 ;  /* 0x000000212121a220 */ /* 0x010fe20000400000 */
[C---:B------:R-:W-:Y:S01]  /*2cd0*/  FSETP.GEU.AND P2, PT, R45.reuse, -126, PT ;  /* 0xc2fc00002d00780b */ /* 0x040fe20003f4e000 */
[--C-:B------:R-:W-:Y:S01]  /*2ce0*/  FFMA R116, R116, UR47, -R152.reuse ;  /* 0x0000002f74747c23 */ /* 0x100fe20008000898 */
[----:B------:R-:W-:Y:S01]  /*2cf0*/  FFMA R120, R120, UR49, -R152 ;  /* 0x0000003178787c23 */ /* 0x000fe20008000898 */
[----:B------:R-:W-:Y:S01]  /*2d00*/  ULDC UR17, c[0x0][0x604] ;  /* 0x0001810000117ab9 */ /* 0x000fe20000000800 */
[----:B------:R-:W-:Y:S01]  /*2d10*/  ULDC UR11, c[0x0][0x604] ;  /* 0x00018100000b7ab9 */ /* 0x000fe20000000800 */
[----:B------:R-:W-:Y:S01]  /*2d20*/  @!P1 FMUL R44, R44, 0.5 ;  /* 0x3f0000002c2c9820 */ /* 0x000fe20000400000 */
[----:B------:R-:W4:Y:S01]  /*2d30*/  MUFU.EX2 R41, R41 ;  /* 0x0000002900297308 */ /* 0x000f220000000800 */
[----:B-----5:R-:W-:Y:S01]  /*2d40*/  @!P3 FMUL R36, R36, R36 ;  /* 0x000000242424b220 */ /* 0x020fe20000400000 */
[----:B------:R-:W-:Y:S01]  /*2d50*/  FSETP.GEU.AND P3, PT, R48, -126, PT ;  /* 0xc2fc00003000780b */ /* 0x000fe20003f6e000 */
[----:B------:R-:W-:Y:S01]  /*2d60*/  FFMA R81, R34, UR17, -R24 ;  /* 0x0000001122517c23 */ /* 0x000fe20008000818 */
[----:B------:R-:W-:Y:S01]  /*2d70*/  ULDC UR7, c[0x0][0x604] ;  /* 0x0001810000077ab9 */ /* 0x000fe20000000800 */
[----:B------:R-:W-:Y:S01]  /*2d80*/  ULDC UR10, c[0x0][0x604] ;  /* 0x00018100000a7ab9 */ /* 0x000fe20000000800 */
[----:B------:R-:W-:Y:S01]  /*2d90*/  FFMA R148, R148, UR7, -R152 ;  /* 0x0000000794947c23 */ /* 0x000fe20008000898 */
[----:B------:R-:W-:Y:S01]  /*2da0*/  @!P2 FMUL R45, R45, 0.5 ;  /* 0x3f0000002d2da820 */ /* 0x000fe20000400000 */
[----:B------:R-:W5:Y:S01]  /*2db0*/  MUFU.EX2 R40, R40 ;  /* 0x0000002800287308 */ /* 0x000f620000000800 */
[----:B---3--:R-:W-:Y:S01]  /*2dc0*/  @!P6 FMUL R32, R32, R32 ;  /* 0x000000202020e220 */ /* 0x008fe20000400000 */
[----:B------:R-:W-:Y:S01]  /*2dd0*/  FSETP.GEU.AND P6, PT, R37, -126, PT ;  /* 0xc2fc00002500780b */ /* 0x000fe20003fce000 */
[----:B------:R-:W-:Y:S01]  /*2de0*/  ULDC UR7, c[0x0][0x604] ;  /* 0x0001810000077ab9 */ /* 0x000fe20000000800 */
[----:B------:R-:W-:Y:S01]  /*2df0*/  ULDC UR12, c[0x0][0x604] ;  /* 0x00018100000c7ab9 */ /* 0x000fe20000000800 */
[----:B------:R-:W-:Y:S01]  /*2e00*/  ULDC UR9, c[0x0][0x604] ;  /* 0x0001810000097ab9 */ /* 0x000fe20000000800 */
[--C-:B------:R-:W-:Y:S01]  /*2e10*/  FFMA R97, R50, UR10, -R24.reuse ;  /* 0x0000000a32617c23 */ /* 0x100fe20008000818 */
[----:B------:R-:W-:Y:S01]  /*2e20*/  @!P3 FMUL R48, R48, 0.5 ;  /* 0x3f0000003030b820 */ /* 0x000fe20000400000 */
[----:B------:R-:W3:Y:S01]  /*2e30*/  MUFU.EX2 R44, R44 ;  /* 0x0000002c002c7308 */ /* 0x000ee20000000800 */
[----:B----4-:R-:W-:Y:S01]  /*2e40*/  @!P4 FMUL R41, R41, R41 ;  /* 0x000000292929c220 */ /* 0x010fe20000400000 */
[----:B------:R-:W-:Y:S01]  /*2e50*/  FSETP.GEU.AND P4, PT, R68, -126, PT ;  /* 0xc2fc00004400780b */ /* 0x000fe20003f8e000 */
[--C-:B------:R-:W-:Y:S01]  /*2e60*/  FFMA R93, R46, UR12, -R24.reuse ;  /* 0x0000000c2e5d7c23 */ /* 0x100fe20008000818 */
[----:B------:R-:W-:Y:S01]  /*2e70*/  ULDC UR20, c[0x0][0x604] ;  /* 0x0001810000147ab9 */ /* 0x000fe20000000800 */
[----:B------:R-:W-:Y:S01]  /*2e80*/  ULDC UR51, c[0x0][0x604] ;  /* 0x0001810000337ab9 */ /* 0x000fe20000000800 */
[----:B------:R-:W-:Y:S01]  /*2e90*/  FFMA R27, R27, UR20, -R24 ;  /* 0x000000141b1b7c23 */ /* 0x000fe20008000818 */
[----:B------:R-:W-:Y:S01]  /*2ea0*/  @!P6 FMUL R37, R37, 0.5 ;  /* 0x3f0000002525e820 */ /* 0x000fe20000400000 */
[----:B------:R-:W4:Y:S01]  /*2eb0*/  MUFU.EX2 R45, R45 ;  /* 0x0000002d002d7308 */ /* 0x000f220000000800 */
[----:B-----5:R-:W-:Y:S01]  /*2ec0*/  @!P5 FMUL R40, R40, R40 ;  /* 0x000000282828d220 */ /* 0x020fe20000400000 */
[----:B------:R-:W-:Y:S01]  /*2ed0*/  FSETP.GEU.AND P5, PT, R49, -126, PT ;  /* 0xc2fc00003100780b */ /* 0x000fe20003fae000 */
[--C-:B------:R-:W-:Y:S01]  /*2ee0*/  FFMA R124, R124, UR51, -R152.reuse ;  /* 0x000000337c7c7c23 */ /* 0x100fe20008000898 */
[----:B------:R-:W-:Y:S01]  /*2ef0*/  ULDC UR6, c[0x0][0x604] ;  /* 0x0001810000067ab9 */ /* 0x000fe20000000800 */
[----:B------:R-:W-:Y:S01]  /*2f00*/  ULDC UR8, c[0x0][0x604] ;  /* 0x0001810000087ab9 */ /* 0x000fe20000000800 */
[--C-:B------:R-:W-:Y:S01]  /*2f10*/  FFMA R145, R145, UR6, -R152.reuse ;  /* 0x0000000691917c23 */ /* 0x100fe20008000898 */
[----:B------:R-:W-:Y:S01]  /*2f20*/  @!P4 FMUL R68, R68, 0.5 ;  /* 0x3f0000004444c820 */ /* 0x000fe20000400000 */
[----:B------:R-:W5:Y:S01]  /*2f30*/  MUFU.EX2 R48, R48 ;  /* 0x0000003000307308 */ /* 0x000f620000000800 */
[----:B---3--:R-:W-:Y:S01]  /*2f40*/  @!P1 FMUL R44, R44, R44 ;  /* 0x0000002c2c2c9220 */ /* 0x008fe20000400000 */
[----:B------:R-:W-:Y:S01]  /*2f50*/  FSETP.GEU.AND P1, PT, R65, -126, PT ;  /* 0xc2fc00004100780b */ /* 0x000fe20003f2e000 */
[----:B------:R-:W-:Y:S01]  /*2f60*/  ULDC UR6, c[0x0][0x604] ;  /* 0x0001810000067ab9 */ /* 0x000fe20000000800 */
[--C-:B------:R-:W-:Y:S01]  /*2f70*/  FFMA R140, R140, UR59, -R152.reuse ;  /* 0x0000003b8c8c7c23 */ /* 0x100fe20008000898 */
[--C-:B------:R-:W-:Y:S01]  /*2f80*/  FFMA R149, R149, UR8, -R152.reuse ;  /* 0x0000000895957c23 */ /* 0x100fe20008000898 */
[----:B------:R-:W-:Y:S01]  /*2f90*/  ULDC UR8, c[0x0][0x604] ;  /* 0x0001810000087ab9 */ /* 0x000fe20000000800 */
[----:B------:R-:W-:Y:S01]  /*2fa0*/  @!P5 FMUL R49, R49, 0.5 ;  /* 0x3f0000003131d820 */ /* 0x000fe20000400000 */
[----:B------:R-:W3:Y:S01]  /*2fb0*/  MUFU.EX2 R37, R37 ;  /* 0x0000002500257308 */ /* 0x000ee20000000800 */
[----:B----4-:R-:W-:Y:S01]  /*2fc0*/  @!P2 FMUL R45, R45, R45 ;  /* 0x0000002d2d2da220 */ /* 0x010fe20000400000 */
[----:B------:R-:W-:Y:S01]  /*2fd0*/  FSETP.GEU.AND P2, PT, R64, -126, PT ;  /* 0xc2fc00004000780b */ /* 0x000fe20003f4e000 */
[----:B------:R-:W-:Y:S01]  /*2fe0*/  ULDC UR59, c[0x0][0x604] ;  /* 0x00018100003b7ab9 */ /* 0x000fe20000000800 */
[----:B------:R-:W-:Y:S01]  /*2ff0*/  ULDC UR54, c[0x0][0x604] ;  /* 0x0001810000367ab9 */ /* 0x000fe20000000800 */
        /* <DEDUP_REMOVED lines=15> */
[----:B------:R-:W-:Y:S01]  /*30f0*/  FFMA R137, R137, UR58, -R152 ;  /* 0x0000003a89897c23 */ /* 0x000fe20008000898 */
[----:B------:R-:W-:Y:S01]  /*3100*/  ULDC UR58, c[0x0][0x604] ;  /* 0x00018100003a7ab9 */ /* 0x000fe20000000800 */
        /* <DEDUP_REMOVED lines=8> */
[----:B------:R-:W-:Y:S01]  /*3190*/  ULDC UR53, c[0x0][0x604] ;  /* 0x0001810000357ab9 */ /* 0x000fe20000000800 */
[----:B------:R-:W-:Y:S01]  /*31a0*/  @!P6 FMUL R60, R60, 0.5 ;  /* 0x3f0000003c3ce820 */ /* 0x000fe20000400000 */
[----:B------:R-:W4:Y:S01]  /*31b0*/  MUFU.EX2 R64, R64 ;  /* 0x0000004000407308 */ /* 0x000f220000000800 */
[----:B-----5:R-:W-:Y:S01]  /*31c0*/  @!P5 FMUL R49, R49, R49 ;  /* 0x000000313131d220 */ /* 0x020fe20000400000 */
[----:B------:R-:W-:Y:S01]  /*31d0*/  FSETP.GEU.AND P5, PT, R57, -126, PT ;  /* 0xc2fc00003900780b */ /* 0x000fe20003fae000 */
[----:B------:R-:W-:Y:S01]  /*31e0*/  ULDC UR52, c[0x0][0x604] ;  /* 0x0001810000347ab9 */ /* 0x000fe20000000800 */
[----:B------:R-:W-:Y:S01]  /*31f0*/  ULDC UR51, c[0x0][0x604] ;  /* 0x0001810000337ab9 */ /* 0x000fe20000000800 */
[----:B------:R-:W-:Y:S01]  /*3200*/  ULDC UR50, c[0x0][0x604] ;  /* 0x0001810000327ab9 */ /* 0x000fe20000000800 */
[----:B------:R-:W-:Y:S01]  /*3210*/  ULDC UR49, c[0x0][0x604] ;  /* 0x0001810000317ab9 */ /* 0x000fe20000000800 */
[----:B------:R-:W-:Y:S01]  /*3220*/  @!P4 FMUL R53, R53, 0.5 ;  /* 0x3f0000003535c820 */ /* 0x000fe20000400000 */
[----:B------:R-:W5:Y:S01]  /*3230*/  MUFU.EX2 R61, R61 ;  /* 0x0000003d003d7308 */ /* 0x000f620000000800 */
[----:B---3--:R-:W-:Y:S01]  /*3240*/  @!P1 FMUL R65, R65, R65 ;  /* 0x0000004141419220 */ /* 0x008fe20000400000 */
[----:B------:R-:W-:Y:S01]  /*3250*/  FSETP.GEU.AND P1, PT, R52, -126, PT ;  /* 0xc2fc00003400780b */ /* 0x000fe20003f2e000 */
[----:B------:R-:W-:Y:S01]  /*3260*/  ULDC UR48, c[0x0][0x604] ;  /* 0x0001810000307ab9 */ /* 0x000fe20000000800 */
        /* <DEDUP_REMOVED lines=72> */
[--C-:B------:R-:W-:Y:S01]  /*36f0*/  FFMA R71, R71, UR53, -R24.reuse ;  /* 0x0000003547477c23 */ /* 0x100fe20008000818 */
[--C-:B------:R-:W-:Y:S01]  /*3700*/  FFMA R74, R74, UR52, -R24.reuse ;  /* 0x000000344a4a7c23 */ /* 0x100fe20008000818 */
[--C-:B------:R-:W-:Y:S01]  /*3710*/  FFMA R75, R75, UR51, -R24.reuse ;  /* 0x000000334b4b7c23 */ /* 0x100fe20008000818 */
[----:B------:R-:W-:Y:S01]  /*3720*/  @!P3 FMUL R101, R101, 0.5 ;  /* 0x3f0000006565b820 */ /* 0x000fe20000400000 */
[----:B------:R3:W1:Y:S01]  /*3730*/  MUFU.EX2 R31, R100 ;  /* 0x00000064001f7308 */ /* 0x0006620000000800 */
[----:B----4-:R-:W-:Y:S01]  /*3740*/  @!P4 FMUL R72, R72, R72 ;  /* 0x000000484848c220 */ /* 0x010fe20000400000 */
[----:B------:R-:W-:Y:S01]  /*3750*/  FSETP.GEU.AND P4, PT, R108, -126, PT ;  /* 0xc2fc00006c00780b */ /* 0x000fe20003f8e000 */
[--C-:B------:R-:W-:Y:S01]  /*3760*/  FFMA R78, R78, UR50, -R24.reuse ;  /* 0x000000324e4e7c23 */ /* 0x100fe20008000818 */
[--C-:B------:R-:W-:Y:S01]  /*3770*/  FFMA R79, R79, UR49, -R24.reuse ;  /* 0x000000314f4f7c23 */ /* 0x100fe20008000818 */
[--C-:B------:R-:W-:Y:S01]  /*3780*/  FFMA R82, R82, UR48, -R24.reuse ;  /* 0x0000003052527c23 */ /* 0x100fe20008000818 */
[--C-:B------:R-:W-:Y:S01]  /*3790*/  FFMA R83, R83, UR47, -R24.reuse ;  /* 0x0000002f53537c23 */ /* 0x100fe20008000818 */
[----:B------:R-:W-:Y:S01]  /*37a0*/  @!P6 FMUL R76, R76, 0.5 ;  /* 0x3f0000004c4ce820 */ /* 0x000fe20000400000 */
[----:B------:R4:W2:Y:S01]  /*37b0*/  MUFU.EX2 R30, R101 ;  /* 0x00000065001e7308 */ /* 0x0008a20000000800 */
[----:B-----5:R-:W-:Y:S01]  /*37c0*/  @!P5 FMUL R69, R69, R69 ;  /* 0x000000454545d220 */ /* 0x020fe20000400000 */
[----:B------:R-:W-:Y:S01]  /*37d0*/  FSETP.GEU.AND P5, PT, R104, -126, PT ;  /* 0xc2fc00006800780b */ /* 0x000fe20003fae000 */
[--C-:B---3--:R-:W-:Y:S01]  /*37e0*/  FFMA R100, R47, UR11, -R24.reuse ;  /* 0x0000000b2f647c23 */ /* 0x108fe20008000818 */
[----:B------:R-:W-:Y:S01]  /*37f0*/  ULDC UR11, c[0x0][0x604] ;  /* 0x00018100000b7ab9 */ /* 0x000fe20000000800 */
[--C-:B------:R-:W-:Y:S01]  /*3800*/  FFMA R86, R86, UR46, -R24.reuse ;  /* 0x0000002e56567c23 */ /* 0x100fe20008000818 */
[--C-:B------:R-:W-:Y:S01]  /*3810*/  FFMA R87, R87, UR43, -R24.reuse ;  /* 0x0000002b57577c23 */ /* 0x100fe20008000818 */
[----:B------:R-:W-:Y:S01]  /*3820*/  @!P4 FMUL R108, R108, 0.5 ;  /* 0x3f0000006c6cc820 */ /* 0x000fe20000400000 */
[----:B------:R-:W3:Y:S01]  /*3830*/  MUFU.EX2 R73, R73 ;  /* 0x0000004900497308 */ /* 0x000ee20000000800 */
[----:B-1----:R-:W-:Y:S01]  /*3840*/  @!P2 FMUL R31, R31, R31 ;  /* 0x0000001f1f1fa220 */ /* 0x002fe20000400000 */
[----:B------:R-:W-:Y:S01]  /*3850*/  FSETP.GEU.AND P2, PT, R112, -126, PT ;  /* 0xc2fc00007000780b */ /* 0x000fe20003f4e000 */
[--C-:B----4-:R-:W-:Y:S01]  /*3860*/  FFMA R101, R54, UR8, -R24.reuse ;  /* 0x0000000836657c23 */ /* 0x110fe20008000818 */
[----:B------:R-:W-:Y:S01]  /*3870*/  ULDC UR8, c[0x0][0x604] ;  /* 0x0001810000087ab9 */ /* 0x000fe20000000800 */
[--C-:B------:R-:W-:Y:S01]  /*3880*/  FFMA R90, R90, UR42, -R24.reuse ;  /* 0x0000002a5a5a7c23 */ /* 0x100fe20008000818 */
[--C-:B------:R-:W-:Y:S01]  /*3890*/  FFMA R91, R91, UR39, -R24.reuse ;  /* 0x000000275b5b7c23 */ /* 0x100fe20008000818 */
[----:B------:R-:W-:Y:S01]  /*38a0*/  @!P5 FMUL R104, R104, 0.5 ;  /* 0x3f0000006868d820 */ /* 0x000fe20000400000 */
[----:B------:R-:W1:Y:S01]  /*38b0*/  MUFU.EX2 R76, R76 ;  /* 0x0000004c004c7308 */ /* 0x000e620000000800 */
[----:B--2---:R-:W-:Y:S01]  /*38c0*/  @!P3 FMUL R30, R30, R30 ;  /* 0x0000001e1e1eb220 */ /* 0x004fe20000400000 */
[----:B------:R-:W-:Y:S01]  /*38d0*/  FSETP.GEU.AND P3, PT, R113, -126, PT ;  /* 0xc2fc00007100780b */ /* 0x000fe20003f6e000 */
[--C-:B------:R-:W-:Y:S01]  /*38e0*/  FFMA R94, R94, UR38, -R24.reuse ;  /* 0x000000265e5e7c23 */ /* 0x100fe20008000818 */
[--C-:B------:R-:W-:Y:S01]  /*38f0*/  FFMA R95, R95, UR35, -R24.reuse ;  /* 0x000000235f5f7c23 */ /* 0x100fe20008000818 */
[--C-:B------:R-:W-:Y:S01]  /*3900*/  FFMA R98, R98, UR34, -R24.reuse ;  /* 0x0000002262627c23 */ /* 0x100fe20008000818 */
[--C-:B------:R-:W-:Y:S01]  /*3910*/  FFMA R99, R99, UR33, -R24.reuse ;  /* 0x0000002163637c23 */ /* 0x100fe20008000818 */
[----:B------:R-:W-:Y:S01]  /*3920*/  @!P2 FMUL R112, R112, 0.5 ;  /* 0x3f0000007070a820 */ /* 0x000fe20000400000 */
[----:B------:R2:W4:Y:S01]  /*3930*/  MUFU.EX2 R38, R108 ;  /* 0x0000006c00267308 */ /* 0x0005220000000800 */
[----:B---3--:R-:W-:Y:S01]  /*3940*/  @!P1 FMUL R73, R73, R73 ;  /* 0x0000004949499220 */ /* 0x008fe20000400000 */
[----:B------:R-:W-:Y:S01]  /*3950*/  FSETP.GEU.AND P1, PT, R109, -126, PT ;  /* 0xc2fc00006d00780b */ /* 0x000fe20003f2e000 */
[--C-:B------:R-:W-:Y:S01]  /*3960*/  FFMA R102, R102, UR32, -R24.reuse ;  /* 0x0000002066667c23 */ /* 0x100fe20008000818 */
[--C-:B------:R-:W-:Y:S01]  /*3970*/  FFMA R103, R103, UR31, -R24.reuse ;  /* 0x0000001f67677c23 */ /* 0x100fe20008000818 */
[--C-:B------:R-:W-:Y:S01]  /*3980*/  FFMA R106, R106, UR30, -R24.reuse ;  /* 0x0000001e6a6a7c23 */ /* 0x100fe20008000818 */
[--C-:B------:R-:W-:Y:S01]  /*3990*/  FFMA R107, R107, UR29, -R24.reuse ;  /* 0x0000001d6b6b7c23 */ /* 0x100fe20008000818 */
[----:B------:R-:W-:Y:S01]  /*39a0*/  @!P3 FMUL R113, R113, 0.5 ;  /* 0x3f0000007171b820 */ /* 0x000fe20000400000 */
[----:B------:R-:W3:Y:S01]  /*39b0*/  MUFU.EX2 R39, R112 ;  /* 0x0000007000277308 */ /* 0x000ee20000000800 */
[----:B-1----:R-:W-:Y:S01]  /*39c0*/  @!P6 FMUL R76, R76, R76 ;  /* 0x0000004c4c4ce220 */ /* 0x002fe20000400000 */
[----:B------:R-:W-:Y:S01]  /*39d0*/  FSETP.GEU.AND P6, PT, R105, -126, PT ;  /* 0xc2fc00006900780b */ /* 0x000fe20003fce000 */
[--C-:B--2---:R-:W-:Y:S01]  /*39e0*/  FFMA R108, R59, UR59, -R24.reuse ;  /* 0x0000003b3b6c7c23 */ /* 0x104fe20008000818 */
[--C-:B------:R-:W-:Y:S01]  /*39f0*/  FFMA R110, R110, UR28, -R24.reuse ;  /* 0x0000001c6e6e7c23 */ /* 0x100fe20008000818 */
[--C-:B------:R-:W-:Y:S01]  /*3a00*/  FFMA R111, R111, UR27, -R24.reuse ;  /* 0x0000001b6f6f7c23 */ /* 0x100fe20008000818 */
[--C-:B------:R-:W-:Y:S01]  /*3a10*/  FFMA R114, R114, UR26, -R24.reuse ;  /* 0x0000001a72727c23 */ /* 0x100fe20008000818 */
[----:B------:R-:W-:Y:S01]  /*3a20*/  @!P1 FMUL R109, R109, 0.5 ;  /* 0x3f0000006d6d9820 */ /* 0x000fe20000400000 */
[----:B------:R-:W1:Y:S01]  /*3a30*/  MUFU.EX2 R42, R113 ;  /* 0x00000071002a7308 */ /* 0x000e620000000800 */
[----:B----4-:R-:W-:Y:S01]  /*3a40*/  @!P4 FMUL R38, R38, R38 ;  /* 0x000000262626c220 */ /* 0x010fe20000400000 */
        /* <DEDUP_REMOVED lines=14> */
[----:B------:R3:W5:Y:S01]  /*3b30*/  MUFU.EX2 R43, R109 ;  /* 0x0000006d002b7308 */ /* 0x0007620000000800 */
[----:B-1----:R-:W-:Y:S01]  /*3b40*/  @!P3 FMUL R42, R42, R42 ;  /* 0x0000002a2a2ab220 */ /* 0x002fe20000400000 */
[----:B------:R-:W-:Y:S01]  /*3b50*/  FSETP.GEU.AND P3, PT, R26, -126, PT ;  /* 0xc2fc00001a00780b */ /* 0x000fe20003f6e000 */
[--C-:B--2---:R-:W-:Y:S01]  /*3b60*/  FFMA R104, R51, UR9, -R24.reuse ;  /* 0x0000000933687c23 */ /* 0x104fe20008000818 */
[----:B------:R-:W-:Y:S01]  /*3b70*/  ULDC UR9, c[0x0][0x604] ;  /* 0x0001810000097ab9 */ /* 0x000fe20000000800 */
[--C-:B------:R-:W-:Y:S01]  /*3b80*/  FFMA R131, R131, UR16, -R24.reuse ;  /* 0x0000001083837c23 */ /* 0x100fe20008000818 */
[--C-:B------:R-:W-:Y:S01]  /*3b90*/  FFMA R134, R134, UR15, -R24.reuse ;  /* 0x0000000f86867c23 */ /* 0x100fe20008000818 */
[----:B------:R-:W-:Y:S01]  /*3ba0*/  @!P2 FMUL R121, R121, 0.5 ;  /* 0x3f0000007979a820 */ /* 0x000fe20000400000 */
[----:B------:R1:W2:Y:S01]  /*3bb0*/  MUFU.EX2 R34, R105 ;  /* 0x0000006900227308 */ /* 0x0002a20000000800 */
[----:B----4-:R-:W-:Y:S01]  /*3bc0*/  @!P5 FMUL R35, R35, R35 ;  /* 0x000000232323d220 */ /* 0x010fe20000400000 */
[----:B------:R-:W-:Y:S01]  /*3bd0*/  FSETP.GEU.AND P5, PT, R116, -126, PT ;  /* 0xc2fc00007400780b */ /* 0x000fe20003fae000 */
[--C-:B---3--:R-:W-:Y:S01]  /*3be0*/  FFMA R109, R58, UR6, -R24.reuse ;  /* 0x000000063a6d7c23 */ /* 0x108fe20008000818 */
[--C-:B------:R-:W-:Y:S01]  /*3bf0*/  FFMA R135, R135, UR61, -R24.reuse ;  /* 0x0000003d87877c23 */ /* 0x100fe20008000818 */
[--C-:B------:R-:W-:Y:S01]  /*3c00*/  FFMA R138, R138, UR60, -R24.reuse ;  /* 0x0000003c8a8a7c23 */ /* 0x100fe20008000818 */
[--C-:B------:R-:W-:Y:S01]  /*3c10*/  FFMA R139, R139, UR13, -R24.reuse ;  /* 0x0000000d8b8b7c23 */ /* 0x100fe20008000818 */
[----:B------:R-:W-:Y:S01]  /*3c20*/  @!P3 FMUL R26, R26, 0.5 ;  /* 0x3f0000001a1ab820 */ /* 0x000fe20000400000 */
[----:B------:R-:W3:Y:S01]  /*3c30*/  MUFU.EX2 R47, R117 ;  /* 0x00000075002f7308 */ /* 0x000ee20000000800 */
[----:B-----5:R-:W-:Y:S01]  /*3c40*/  @!P1 FMUL R43, R43, R43 ;  /* 0x0000002b2b2b9220 */ /* 0x020fe20000400000 */
[----:B------:R-:W-:Y:S01]  /*3c50*/  FSETP.GEU.AND P1, PT, R120, -126, PT ;  /* 0xc2fc00007800780b */ /* 0x000fe20003f2e000 */
[--C-:B-1----:R-:W-:Y:S01]  /*3c60*/  FFMA R105, R55, UR7, -R24.reuse ;  /* 0x0000000737697c23 */ /* 0x102fe20008000818 */
[----:B------:R-:W-:Y:S01]  /*3c70*/  ULDC UR7, c[0x0][0x604] ;  /* 0x0001810000077ab9 */ /* 0x000fe20000000800 */
[--C-:B------:R-:W-:Y:S01]  /*3c80*/  FFMA R142, R142, UR12, -R24.reuse ;  /* 0x0000000c8e8e7c23 */ /* 0x100fe20008000818 */
[--C-:B------:R-:W-:Y:S01]  /*3c90*/  FFMA R143, R143, UR11, -R24.reuse ;  /* 0x0000000b8f8f7c23 */ /* 0x100fe20008000818 */
[----:B------:R-:W-:Y:S01]  /*3ca0*/  @!P5 FMUL R116, R116, 0.5 ;  /* 0x3f0000007474d820 */ /* 0x000fe20000400000 */
[----:B------:R-:W1:Y:S01]  /*3cb0*/  MUFU.EX2 R50, R121 ;  /* 0x0000007900327308 */ /* 0x000e620000000800 */
[----:B--2---:R-:W-:Y:S01]  /*3cc0*/  @!P6 FMUL R34, R34, R34 ;  /* 0x000000222222e220 */ /* 0x004fe20000400000 */
[----:B------:R-:W2:Y:S01]  /*3cd0*/  SYNCS.PHASECHK.TRANS64.TRYWAIT P6, [R2+URZ+0x19808], R153 ;  /* 0x01980899020075a7 */ /* 0x000ea200080c017f */
[--C-:B------:R-:W-:Y:S01]  /*3ce0*/  FFMA R146, R146, UR10, -R24.reuse ;  /* 0x0000000a92927c23 */ /* 0x100fe20008000818 */
[--C-:B------:R-:W-:Y:S01]  /*3cf0*/  FFMA R147, R147, UR9, -R24.reuse ;  /* 0x0000000993937c23 */ /* 0x100fe20008000818 */
[--C-:B------:R-:W-:Y:S01]  /*3d00*/  FFMA R150, R150, UR8, -R24.reuse ;  /* 0x0000000896967c23 */ /* 0x100fe20008000818 */
[----:B------:R-:W-:Y:S01]  /*3d10*/  FFMA R151, R151, UR7, -R24 ;  /* 0x0000000797977c23 */ /* 0x000fe20008000818 */
[----:B------:R-:W-:Y:S01]  /*3d20*/  @!P1 FMUL R120, R120, 0.5 ;  /* 0x3f00000078789820 */ /* 0x000fe20000400000 */
[----:B------:R-:W4:Y:S01]  /*3d30*/  MUFU.EX2 R55, R26 ;  /* 0x0000001a00377308 */ /* 0x000f220000000800 */
[----:B---3--:R-:W-:Y:S01]  /*3d40*/  @!P4 FMUL R47, R47, R47 ;  /* 0x0000002f2f2fc220 */ /* 0x008fe20000400000 */
[----:B------:R-:W-:-:S06]  /*3d50*/  FSETP.GEU.AND P4, PT, R27, -126, PT ;  /* 0xc2fc00001b00780b */ /* 0x000fcc0003f8e000 */
[----:B------:R-:W3:Y:S01]  /*3d60*/  MUFU.EX2 R46, R116 ;  /* 0x00000074002e7308 */ /* 0x000ee20000000800 */
[----:B-1----:R-:W-:Y:S01]  /*3d70*/  @!P2 FMUL R50, R50, R50 ;  /* 0x000000323232a220 */ /* 0x002fe20000400000 */
[----:B------:R-:W-:-:S05]  /*3d80*/  FSETP.GEU.AND P2, PT, R84, -126, PT ;  /* 0xc2fc00005400780b */ /* 0x000fca0003f4e000 */
[----:B------:R-:W-:Y:S01]  /*3d90*/  @!P4 FMUL R27, R27, 0.5 ;  /* 0x3f0000001b1bc820 */ /* 0x000fe20000400000 */
[----:B------:R-:W1:Y:S01]  /*3da0*/  MUFU.EX2 R51, R120 ;  /* 0x0000007800337308 */ /* 0x000e620000000800 */
[----:B----4-:R-:W-:Y:S01]  /*3db0*/  @!P3 FMUL R55, R55, R55 ;  /* 0x000000373737b220 */ /* 0x010fe20000400000 */
[----:B------:R-:W-:-:S05]  /*3dc0*/  FSETP.GEU.AND P3, PT, R81, -126, PT ;  /* 0xc2fc00005100780b */ /* 0x000fca0003f6e000 */
[----:B------:R-:W-:Y:S01]  /*3dd0*/  @!P2 FMUL R84, R84, 0.5 ;  /* 0x3f0000005454a820 */ /* 0x000fe20000400000 */
[----:B------:R-:W4:Y:S01]  /*3de0*/  MUFU.EX2 R58, R27 ;  /* 0x0000001b003a7308 */ /* 0x000f220000000800 */
[----:B---3--:R-:W-:Y:S01]  /*3df0*/  @!P5 FMUL R46, R46, R46 ;  /* 0x0000002e2e2ed220 */ /* 0x008fe20000400000 */
[----:B------:R-:W-:-:S04]  /*3e00*/  FSETP.GEU.AND P5, PT, R124, -126, PT ;  /* 0xc2fc00007c00780b */ /* 0x000fc80003fae000 */
[----:B------:R-:W-:Y:S01]  /*3e10*/  P2R R112, PR, RZ, 0x20 ;  /* 0x00000020ff707803 */ /* 0x000fe20000000000 */
[----:B------:R-:W-:Y:S01]  /*3e20*/  @!P3 FMUL R81, R81, 0.5 ;  /* 0x3f0000005151b820 */ /* 0x000fe20000400000 */
[----:B------:R-:W3:Y:S01]  /*3e30*/  MUFU.EX2 R84, R84 ;  /* 0x0000005400547308 */ /* 0x000ee20000000800 */
[----:B-1----:R-:W-:Y:S01]  /*3e40*/  @!P1 FMUL R51, R51, R51 ;  /* 0x0000003333339220 */ /* 0x002fe20000400000 */
[----:B------:R-:W-:-:S05]  /*3e50*/  FSETP.GEU.AND P1, PT, R25, -126, PT ;  /* 0xc2fc00001900780b */ /* 0x000fca0003f2e000 */
[----:B------:R-:W-:Y:S01]  /*3e60*/  @!P5 FMUL R124, R124, 0.5 ;  /* 0x3f0000007c7cd820 */ /* 0x000fe20000400000 */
[----:B------:R-:W1:Y:S01]  /*3e70*/  MUFU.EX2 R81, R81 ;  /* 0x0000005100517308 */ /* 0x000e620000000800 */
[----:B----4-:R-:W-:Y:S01]  /*3e80*/  @!P4 FMUL R58, R58, R58 ;  /* 0x0000003a3a3ac220 */ /* 0x010fe20000400000 */
[----:B------:R-:W-:Y:S02]  /*3e90*/  FSETP.GEU.AND P4, PT, R88, -126, PT ;  /* 0xc2fc00005800780b */ /* 0x000fe40003f8e000 */
[----:B------:R-:W-:-:S03]  /*3ea0*/  FSETP.GEU.AND P5, PT, R92, -126, PT ;  /* 0xc2fc00005c00780b */ /* 0x000fc60003fae000 */
[----:B------:R-:W-:Y:S01]  /*3eb0*/  @!P1 FMUL R25, R25, 0.5 ;  /* 0x3f00000019199820 */ /* 0x000fe20000400000 */
[----:B------:R4:W1:Y:S08]  /*3ec0*/  MUFU.EX2 R54, R124 ;  /* 0x0000007c00367308 */ /* 0x0008700000000800 */
[----:B------:R4:W1:Y:S01]  /*3ed0*/  MUFU.EX2 R59, R25 ;  /* 0x00000019003b7308 */ /* 0x0008620000000800 */
[----:B--23--:R-:W-:Y:S05]  /*3ee0*/  @!P6 BRA `(.L_x_23) ;  /* 0x000000a0009ce947 */ /* 0x00cfea0003800000 */
.L_x_68:
[----:B-1----:R-:W-:Y:S01]  /*3ef0*/  @!P1 FMUL R59, R59, R59 ;  /* 0x0000003b3b3b9220 */ /* 0x002fe20000400000 */
[----:B------:R-:W-:Y:S01]  /*3f00*/  @!P2 FMUL R84, R84, R84 ;  /* 0x000000545454a220 */ /* 0x000fe20000400000 */
[----:B------:R-:W-:Y:S01]  /*3f10*/  F2FP.F16.F32.PACK_AB R24, R11, R18 ;  /* 0x000000120b18723e */ /* 0x000fe200000000ff */
[----:B------:R-:W-:Y:S01]  /*3f20*/  UIADD3 UR6, UR14, 0x600, URZ ;  /* 0x000006000e067890 */ /* 0x000fe2000fffe03f */
[----:B------:R-:W-:Y:S01]  /*3f30*/  F2FP.F16.F32.PACK_AB R26, R13, R12 ;  /* 0x0000000c0d1a723e */ /* 0x000fe200000000ff */
[----:B------:R-:W-:Y:S01]  /*3f40*/  UMOV UR7, 0xc0000010 ;  /* 0xc000001000077882 */ /* 0x000fe20000000000 */
[----:B----4-:R-:W-:Y:S01]  /*3f50*/  F2FP.F16.F32.PACK_AB R25, R58, R55 ;  /* 0x000000373a19723e */ /* 0x010fe200000000ff */
[----:B------:R-:W-:Y:S01]  /*3f60*/  UIADD3 UR8, UR14, 0x800, URZ ;  /* 0x000008000e087890 */ /* 0x000fe2000fffe03f */
[----:B------:R-:W-:Y:S01]  /*3f70*/  F2FP.F16.F32.PACK_AB R27, R84, R59 ;  /* 0x0000003b541b723e */ /* 0x000fe200000000ff */
[----:B------:R-:W-:Y:S01]  /*3f80*/  UIADD3 UR10, UR14, 0xa00, URZ ;  /* 0x00000a000e0a7890 */ /* 0x000fe2000fffe03f */
[----:B------:R-:W-:Y:S01]  /*3f90*/  FSETP.GEU.AND P1, PT, R85, -126, PT ;  /* 0xc2fc00005500780b */ /* 0x000fe20003f2e000 */
[----:B------:R-:W-:Y:S01]  /*3fa0*/  UMOV UR11, 0xc0000010 ;  /* 0xc0000010000b7882 */ /* 0x000fe20000000000 */
[----:B------:R-:W-:Y:S01]  /*3fb0*/  WARPGROUP.ARRIVE ;  /* 0x00000000000079c5 */ /* 0x000fe20000000000 */
[----:B------:R-:W-:Y:S01]  /*3fc0*/  @!P4 FMUL R88, R88, 0.5 ;  /* 0x3f0000005858c820 */ /* 0x000fe20000400000 */
[----:B------:R-:W-:Y:S01]  /*3fd0*/  @!P5 FMUL R92, R92, 0.5 ;  /* 0x3f0000005c5cd820 */ /* 0x000fe20000400000 */
[----:B------:R-:W-:Y:S01]  /*3fe0*/  @!P3 FMUL R81, R81, R81 ;  /* 0x000000515151b220 */ /* 0x000fe20000400000 */
[----:B------:R-:W-:Y:S01]  /*3ff0*/  ISETP.NE.AND P6, PT, R112, RZ, PT ;  /* 0x000000ff7000720c */ /* 0x000fe20003fc5270 */
[----:B------:R-:W-:Y:S01]  /*4000*/  FADD R18, R18, R77 ;  /* 0x0000004d12127221 */ /* 0x000fe20000000000 */
[----:B------:R-:W-:Y:S01]  /*4010*/  HGMMA.64x16x16.F32 R168, R24, gdesc[UR4].tnspB, RZ, !UPT, gsb0 ;  /* 0x4020000418a87df0 */ /* 0x000fe2000c0008ff */
[----:B------:R-:W-:Y:S01]  /*4020*/  UMOV UR6, UR8 ;  /* 0x0000000800067c82 */ /* 0x000fe20008000000 */
[----:B------:R-:W-:Y:S01]  /*4030*/  UMOV UR7, 0xc0000010 ;  /* 0xc000001000077882 */ /* 0x000fe20000000000 */
[----:B------:R-:W1:Y:S01]  /*4040*/  MUFU.EX2 R88, R88 ;  /* 0x0000005800587308 */ /* 0x000e620000000800 */
[----:B------:R-:W-:Y:S01]  /*4050*/  UIADD3 UR8, UR14, 0x820, URZ ;  /* 0x000008200e087890 */ /* 0x000fe2000fffe03f */
[----:B------:R-:W-:Y:S01]  /*4060*/  @!P1 FMUL R85, R85, 0.5 ;  /* 0x3f00000055559820 */ /* 0x000fe20000400000 */
[----:B------:R-:W-:-:S02]  /*4070*/  FSETP.GEU.AND P3, PT, R96, -126, PT ;  /* 0xc2fc00006000780b */ /* 0x000fc40003f6e000 */
[----:B------:R-:W-:-:S03]  /*4080*/  FSETP.GEU.AND P2, PT, R125, -126, PT ;  /* 0xc2fc00007d00780b */ /* 0x000fc60003f4e000 */
[----:B------:R-:W3:Y:S01]  /*4090*/  MUFU.EX2 R92, R92 ;  /* 0x0000005c005c7308 */ /* 0x000ee20000000800 */
[----:B------:R-:W-:Y:S01]  /*40a0*/  @!P6 FMUL R54, R54, R54 ;  /* 0x000000363636e220 */ /* 0x000fe20000400000 */
[----:B------:R-:W-:-:S06]  /*40b0*/  FSETP.GEU.AND P6, PT, R89, -126, PT ;  /* 0xc2fc00005900780b */ /* 0x000fcc0003fce000 */
[----:B------:R-:W4:Y:S01]  /*40c0*/  MUFU.EX2 R85, R85 ;  /* 0x0000005500557308 */ /* 0x000f220000000800 */
[----:B-1----:R-:W-:Y:S01]  /*40d0*/  @!P4 FMUL R88, R88, R88 ;  /* 0x000000585858c220 */ /* 0x002fe20000400000 */
[----:B------:R-:W-:Y:S01]  /*40e0*/  FSETP.GEU.AND P4, PT, R93, -126, PT ;  /* 0xc2fc00005d00780b */ /* 0x000fe20003f8e000 */
[----:B------:R-:W-:Y:S01]  /*40f0*/  @!P3 FMUL R96, R96, 0.5 ;  /* 0x3f0000006060b820 */ /* 0x000fe20000400000 */
[----:B------:R-:W-:-:S03]  /*4100*/  @!P2 FMUL R125, R125, 0.5 ;  /* 0x3f0000007d7da820 */ /* 0x000fc60000400000 */
[----:B------:R-:W-:Y:S01]  /*4110*/  @!P6 FMUL R89, R89, 0.5 ;  /* 0x3f0000005959e820 */ /* 0x000fe20000400000 */
[----:B---3--:R-:W-:Y:S01]  /*4120*/  @!P5 FMUL R92, R92, R92 ;  /* 0x0000005c5c5cd220 */ /* 0x008fe20000400000 */
[----:B------:R-:W-:Y:S01]  /*4130*/  FSETP.GEU.AND P5, PT, R100, -126, PT ;  /* 0xc2fc00006400780b */ /* 0x000fe20003fae000 */
[----:B------:R-:W1:Y:S05]  /*4140*/  MUFU.EX2 R96, R96 ;  /* 0x0000006000607308 */ /* 0x000e6a0000000800 */
[----:B------:R-:W-:Y:S01]  /*4150*/  @!P4 FMUL R93, R93, 0.5 ;  /* 0x3f0000005d5dc820 */ /* 0x000fe20000400000 */
[----:B----4-:R-:W-:Y:S01]  /*4160*/  @!P1 FMUL R85, R85, R85 ;  /* 0x0000005555559220 */ /* 0x010fe20000400000 */
[----:B------:R-:W-:Y:S01]  /*4170*/  FSETP.GEU.AND P1, PT, R128, -126, PT ;  /* 0xc2fc00008000780b */ /* 0x000fe20003f2e000 */
[----:B------:R-:W3:Y:S01]  /*4180*/  MUFU.EX2 R89, R89 ;  /* 0x0000005900597308 */ /* 0x000ee20000000800 */
[----:B------:R-:W-:-:S02]  /*4190*/  WARPGROUP.DEPBAR.LE gsb0, 0x0 ;  /* 0x00008000000079c5 */ /* 0x000fc40000010000 */
[----:B------:R-:W-:Y:S01]  /*41a0*/  WARPGROUP.ARRIVE ;  /* 0x00000000000079c5 */ /* 0x000fe20000000000 */
[----:B------:R-:W-:-:S04]  /*41b0*/  @!P5 FMUL R100, R100, 0.5 ;  /* 0x3f0000006464d820 */ /* 0x000fc80000400000 */
[----:B------:R-:W4:Y:S01]  /*41c0*/  MUFU.EX2 R93, R93 ;  /* 0x0000005d005d7308 */ /* 0x000f220000000800 */
[----:B-1----:R-:W-:Y:S01]  /*41d0*/  @!P3 FMUL R96, R96, R96 ;  /* 0x000000606060b220 */ /* 0x002fe20000400000 */
[----:B------:R-:W-:Y:S01]  /*41e0*/  FSETP.GEU.AND P3, PT, R101, -126, PT ;  /* 0xc2fc00006500780b */ /* 0x000fe20003f6e000 */
[----:B------:R-:W-:Y:S01]  /*41f0*/  HGMMA.64x16x16.F32 R160, R24, gdesc[UR4].tnspB, RZ, !UPT, gsb0 ;  /* 0x4020000418a07df0 */ /* 0x000fe2000c0008ff */
[----:B------:R-:W-:Y:S01]  /*4200*/  UIADD3 UR6, UR14, 0x620, URZ ;  /* 0x000006200e067890 */ /* 0x000fe2000fffe03f */
[----:B------:R-:W-:Y:S01]  /*4210*/  @!P1 FMUL R128, R128, 0.5 ;  /* 0x3f00000080809820 */ /* 0x000fe20000400000 */
[----:B------:R-:W-:Y:S02]  /*4220*/  UMOV UR7, 0xc0000010 ;  /* 0xc000001000077882 */ /* 0x000fe40000000000 */
[----:B------:R-:W1:Y:S01]  /*4230*/  MUFU.EX2 R112, R100 ;  /* 0x0000006400707308 */ /* 0x000e620000000800 */
[----:B---3--:R-:W-:Y:S01]  /*4240*/  @!P6 FMUL R89, R89, R89 ;  /* 0x000000595959e220 */ /* 0x008fe20000400000 */
[----:B------:R-:W-:-:S05]  /*4250*/  FSETP.GEU.AND P6, PT, R104, -126, PT ;  /* 0xc2fc00006800780b */ /* 0x000fca0003fce000 */
[----:B------:R-:W-:Y:S01]  /*4260*/  @!P3 FMUL R101, R101, 0.5 ;  /* 0x3f0000006565b820 */ /* 0x000fe20000400000 */
[----:B------:R-:W3:Y:S01]  /*4270*/  MUFU.EX2 R125, R125 ;  /* 0x0000007d007d7308 */ /* 0x000ee20000000800 */
[----:B----4-:R-:W-:Y:S01]  /*4280*/  @!P4 FMUL R93, R93, R93 ;  /* 0x0000005d5d5dc220 */ /* 0x010fe20000400000 */
[----:B------:R-:W-:-:S05]  /*4290*/  FSETP.GEU.AND P4, PT, R105, -126, PT ;  /* 0xc2fc00006900780b */ /* 0x000fca0003f8e000 */
[----:B------:R-:W-:Y:S01]  /*42a0*/  @!P6 FMUL R104, R104, 0.5 ;  /* 0x3f0000006868e820 */ /* 0x000fe20000400000 */
[----:B------:R-:W4:Y:S01]  /*42b0*/  MUFU.EX2 R100, R101 ;  /* 0x0000006500647308 */ /* 0x000f220000000800 */
[----:B-1----:R-:W-:Y:S01]  /*42c0*/  @!P5 FMUL R112, R112, R112 ;  /* 0x000000707070d220 */ /* 0x002fe20000400000 */
[----:B------:R-:W-:-:S05]  /*42d0*/  FSETP.GEU.AND P5, PT, R129, -126, PT ;  /* 0xc2fc00008100780b */ /* 0x000fca0003fae000 */
[----:B------:R-:W-:Y:S01]  /*42e0*/  @!P4 FMUL R105, R105, 0.5 ;  /* 0x3f0000006969c820 */ /* 0x000fe20000400000 */
[----:B------:R-:W1:Y:S01]  /*42f0*/  MUFU.EX2 R104, R104 ;  /* 0x0000006800687308 */ /* 0x000e620000000800 */
[----:B---3--:R-:W-:Y:S01]  /*4300*/  @!P2 FMUL R125, R125, R125 ;  /* 0x0000007d7d7da220 */ /* 0x008fe20000400000 */
[----:B------:R-:W-:-:S05]  /*4310*/  FSETP.GEU.AND P2, PT, R97, -126, PT ;  /* 0xc2fc00006100780b */ /* 0x000fca0003f4e000 */
[----:B------:R-:W-:Y:S01]  /*4320*/  @!P5 FMUL R129, R129, 0.5 ;  /* 0x3f0000008181d820 */ /* 0x000fe20000400000 */
[----:B------:R-:W3:Y:S01]  /*4330*/  MUFU.EX2 R105, R105 ;  /* 0x0000006900697308 */ /* 0x000ee20000000800 */
[----:B----4-:R-:W-:Y:S01]  /*4340*/  @!P3 FMUL R100, R100, R100 ;  /* 0x000000646464b220 */ /* 0x010fe20000400000 */
[----:B------:R-:W-:Y:S01]  /*4350*/  FSETP.GEU.AND P3, PT, R63, -126, PT ;  /* 0xc2fc00003f00780b */ /* 0x000fe20003f6e000 */
[----:B------:R-:W-:Y:S02]  /*4360*/  WARPGROUP.DEPBAR.LE gsb0, 0x0 ;  /* 0x00008000000079c5 */ /* 0x000fe40000010000 */
[----:B--2---:R-:W-:Y:S02]  /*4370*/  WARPGROUP.ARRIVE ;  /* 0x00000000000079c5 */ /* 0x004fe40000000000 */
[----:B------:R-:W-:Y:S01]  /*4380*/  @!P2 FMUL R97, R97, 0.5 ;  /* 0x3f0000006161a820 */ /* 0x000fe20000400000 */
[----:B-1----:R-:W-:Y:S01]  /*4390*/  @!P6 FMUL R104, R104, R104 ;  /* 0x000000686868e220 */ /* 0x002fe20000400000 */
[----:B------:R-:W1:Y:S01]  /*43a0*/  MUFU.EX2 R128, R128 ;  /* 0x0000008000807308 */ /* 0x000e620000000800 */
[----:B------:R-:W-:Y:S01]  /*43b0*/  FSETP.GEU.AND P6, PT, R62, -126, PT ;  /* 0xc2fc00003e00780b */ /* 0x000fe20003fce000 */
[----:B------:R-:W-:Y:S01]  /*43c0*/  HGMMA.64x16x16.F32 R152, R24, gdesc[UR8].tnspB, RZ, !UPT, gsb0 ;  /* 0x4020000818987df0 */ /* 0x000fe2000c0008ff */
[----:B------:R-:W-:-:S03]  /*43d0*/  UIADD3 UR10, UR14, 0xa20, URZ ;  /* 0x00000a200e0a7890 */ /* 0x000fc6000fffe03f */
[----:B------:R-:W-:Y:S01]  /*43e0*/  @!P3 FMUL R63, R63, 0.5 ;  /* 0x3f0000003f3fb820 */ /* 0x000fe20000400000 */
[----:B------:R-:W-:Y:S01]  /*43f0*/  UMOV UR11, 0xc0000010 ;  /* 0xc0000010000b7882 */ /* 0x000fe20000000000 */
[----:B---3--:R-:W-:Y:S01]  /*4400*/  @!P4 FMUL R105, R105, R105 ;  /* 0x000000696969c220 */ /* 0x008fe20000400000 */
[----:B------:R-:W2:Y:S01]  /*4410*/  MUFU.EX2 R97, R97 ;  /* 0x0000006100617308 */ /* 0x000ea20000000800 */
[----:B------:R-:W-:-:S04]  /*4420*/  FSETP.GEU.AND P4, PT, R132, -126, PT ;  /* 0xc2fc00008400780b */ /* 0x000fc80003f8e000 */
[----:B------:R-:W-:-:S03]  /*4430*/  @!P6 FMUL R62, R62, 0.5 ;  /* 0x3f0000003e3ee820 */ /* 0x000fc60000400000 */
[----:B------:R-:W3:Y:S01]  /*4440*/  MUFU.EX2 R63, R63 ;  /* 0x0000003f003f7308 */ /* 0x000ee20000000800 */
[----:B-1----:R-:W-:Y:S01]  /*4450*/  @!P1 FMUL R128, R128, R128 ;  /* 0x0000008080809220 */ /* 0x002fe20000400000 */
[----:B------:R-:W-:-:S04]  /*4460*/  FSETP.GEU.AND P1, PT, R109, -126, PT ;  /* 0xc2fc00006d00780b */ /* 0x000fc80003f2e000 */
[----:B------:R-:W-:Y:S02]  /*4470*/  @!P4 FMUL R132, R132, 0.5 ;  /* 0x3f0000008484c820 */ /* 0x000fe40000400000 */
[----:B------:R-:W1:Y:S01]  /*4480*/  MUFU.EX2 R62, R62 ;  /* 0x0000003e003e7308 */ /* 0x000e620000000800 */
[----:B--2---:R-:W-:Y:S01]  /*4490*/  @!P2 FMUL R97, R97, R97 ;  /* 0x000000616161a220 */ /* 0x004fe20000400000 */
[----:B------:R-:W-:-:S05]  /*44a0*/  FSETP.GEU.AND P2, PT, R108, -126, PT ;  /* 0xc2fc00006c00780b */ /* 0x000fca0003f4e000 */
[----:B------:R-:W-:Y:S01]  /*44b0*/  @!P1 FMUL R109, R109, 0.5 ;  /* 0x3f0000006d6d9820 */ /* 0x000fe20000400000 */
[----:B------:R-:W2:Y:S01]  /*44c0*/  MUFU.EX2 R132, R132 ;  /* 0x0000008400847308 */ /* 0x000ea20000000800 */
[----:B---3--:R-:W-:Y:S01]  /*44d0*/  @!P3 FMUL R63, R63, R63 ;  /* 0x0000003f3f3fb220 */ /* 0x008fe20000400000 */
[----:B------:R-:W-:-:S05]  /*44e0*/  FSETP.GEU.AND P3, PT, R71, -126, PT ;  /* 0xc2fc00004700780b */ /* 0x000fca0003f6e000 */
[----:B------:R-:W-:Y:S01]  /*44f0*/  @!P2 FMUL R108, R108, 0.5 ;  /* 0x3f0000006c6ca820 */ /* 0x000fe20000400000 */
[----:B------:R-:W3:Y:S01]  /*4500*/  MUFU.EX2 R101, R109 ;  /* 0x0000006d00657308 */ /* 0x000ee20000000800 */
[----:B-1----:R-:W-:Y:S01]  /*4510*/  @!P6 FMUL R62, R62, R62 ;  /* 0x0000003e3e3ee220 */ /* 0x002fe20000400000 */
[----:B------:R-:W-:Y:S01]  /*4520*/  FSETP.GEU.AND P6, PT, R70, -126, PT ;  /* 0xc2fc00004600780b */ /* 0x000fe20003fce000 */
[----:B------:R-:W-:Y:S02]  /*4530*/  WARPGROUP.DEPBAR.LE gsb0, 0x0 ;  /* 0x00008000000079c5 */ /* 0x000fe40000010000 */
[----:B------:R-:W-:-:S03]  /*4540*/  F2FP.F16.F32.PACK_AB R24, R22, R15 ;  /* 0x0000000f1618723e */ /* 0x000fc600000000ff */
[----:B------:R-:W1:Y:S01]  /*4550*/  MUFU.EX2 R108, R108 ;  /* 0x0000006c006c7308 */ /* 0x000e620000000800 */
[----:B------:R-:W-:Y:S01]  /*4560*/  F2FP.F16.F32.PACK_AB R26, R23, R20 ;  /* 0x00000014171a723e */ /* 0x000fe200000000ff */
[----:B------:R-:W-:Y:S01]  /*4570*/  @!P3 FMUL R71, R71, 0.5 ;  /* 0x3f0000004747b820 */ /* 0x000fe20000400000 */
[----:B------:R-:W-:Y:S01]  /*4580*/  F2FP.F16.F32.PACK_AB R25, R88, R81 ;  /* 0x000000515819723e */ /* 0x000fe200000000ff */
[----:B--2---:R-:W-:Y:S01]  /*4590*/  @!P4 FMUL R132, R132, R132 ;  /* 0x000000848484c220 */ /* 0x004fe20000400000 */
[----:B------:R-:W-:Y:S01]  /*45a0*/  F2FP.F16.F32.PACK_AB R27, R85, R92 ;  /* 0x0000005c551b723e */ /* 0x000fe200000000ff */
[----:B------:R-:W-:Y:S01]  /*45b0*/  FADD R20, R20, R31 ;  /* 0x0000001f14147221 */ /* 0x000fe20000000000 */
[----:B------:R-:W-:Y:S01]  /*45c0*/  @!P6 FMUL R70, R70, 0.5 ;  /* 0x3f0000004646e820 */ /* 0x000fe20000400000 */
[----:B------:R-:W2:Y:S01]  /*45d0*/  MUFU.EX2 R116, R71 ;  /* 0x0000004700747308 */ /* 0x000ea20000000800 */
[----:B------:R-:W-:Y:S01]  /*45e0*/  WARPGROUP.ARRIVE ;  /* 0x00000000000079c5 */ /* 0x000fe20000000000 */
[----:B---3--:R-:W-:Y:S01]  /*45f0*/  @!P1 FMUL R101, R101, R101 ;  /* 0x0000006565659220 */ /* 0x008fe20000400000 */
[----:B------:R-:W-:Y:S01]  /*4600*/  FSETP.GEU.AND P1, PT, R66, -126, PT ;  /* 0xc2fc00004200780b */ /* 0x000fe20003f2e000 */
[----:B------:R-:W-:Y:S01]  /*4610*/  FADD R23, R23, R30 ;  /* 0x0000001e17177221 */ /* 0x000fe20000000000 */
[----:B------:R-:W-:Y:S01]  /*4620*/  FSETP.GEU.AND P4, PT, R74, -126, PT ;  /* 0xc2fc00004a00780b */ /* 0x000fe20003f8e000 */
[----:B------:R-:W-:Y:S01]  /*4630*/  FADD R15, R15, R72 ;  /* 0x000000480f0f7221 */ /* 0x000fe20000000000 */
[----:B------:R-:W-:Y:S01]  /*4640*/  HGMMA.64x16x16.F32 R168, R24, gdesc[UR4].tnspB, R168, gsb0 ;  /* 0x4020000418a87df0 */ /* 0x000fe200080008a8 */
[----:B------:R-:W-:Y:S01]  /*4650*/  UMOV UR6, UR8 ;  /* 0x0000000800067c82 */ /* 0x000fe20008000000 */
[----:B------:R-:W-:Y:S01]  /*4660*/  UMOV UR7, 0xc0000010 ;  /* 0xc000001000077882 */ /* 0x000fe20000000000 */
[----:B------:R-:W-:Y:S01]  /*4670*/  UIADD3 UR8, UR14, 0x840, URZ ;  /* 0x000008400e087890 */ /* 0x000fe2000fffe03f */
[----:B-1----:R-:W-:Y:S01]  /*4680*/  @!P2 FMUL R108, R108, R108 ;  /* 0x0000006c6c6ca220 */ /* 0x002fe20000400000 */
[----:B------:R-:W-:Y:S01]  /*4690*/  FSETP.GEU.AND P2, PT, R67, -126, PT ;  /* 0xc2fc00004300780b */ /* 0x000fe20003f4e000 */
[----:B------:R-:W1:Y:S01]  /*46a0*/  MUFU.EX2 R109, R70 ;  /* 0x00000046006d7308 */ /* 0x000e620000000800 */
[----:B------:R-:W-:-:S02]  /*46b0*/  FADD R22, R22, R73 ;  /* 0x0000004916167221 */ /* 0x000fc40000000000 */
[----:B------:R-:W-:Y:S01]  /*46c0*/  @!P1 FMUL R66, R66, 0.5 ;  /* 0x3f00000042429820 */ /* 0x000fe20000400000 */
[----:B--2---:R-:W-:Y:S01]  /*46d0*/  @!P3 FMUL R116, R116, R116 ;  /* 0x000000747474b220 */ /* 0x004fe20000400000 */
[----:B------:R-:W-:Y:S01]  /*46e0*/  @!P4 FMUL R74, R74, 0.5 ;  /* 0x3f0000004a4ac820 */ /* 0x000fe20000400000 */
[----:B------:R-:W-:Y:S02]  /*46f0*/  FSETP.GEU.AND P3, PT, R136, -126, PT ;  /* 0xc2fc00008800780b */ /* 0x000fe40003f6e000 */
[----:B------:R-:W2:Y:S04]  /*4700*/  MUFU.EX2 R129, R129 ;  /* 0x0000008100817308 */ /* 0x000ea80000000800 */
[----:B------:R-:W-:-:S04]  /*4710*/  @!P2 FMUL R67, R67, 0.5 ;  /* 0x3f0000004343a820 */ /* 0x000fc80000400000 */
[----:B------:R-:W3:Y:S01]  /*4720*/  MUFU.EX2 R66, R66 ;  /* 0x0000004200427308 */ /* 0x000ee20000000800 */
[----:B-1----:R-:W-:Y:S01]  /*4730*/  @!P6 FMUL R109, R109, R109 ;  /* 0x0000006d6d6de220 */ /* 0x002fe20000400000 */
[----:B------:R-:W-:Y:S01]  /*4740*/  FSETP.GEU.AND P6, PT, R79, -126, PT ;  /* 0xc2fc00004f00780b */ /* 0x000fe20003fce000 */
[----:B------:R-:W-:-:S05]  /*4750*/  @!P3 FMUL R136, R136, 0.5 ;  /* 0x3f0000008888b820 */ /* 0x000fca0000400000 */
[----:B------:R-:W1:Y:S01]  /*4760*/  MUFU.EX2 R67, R67 ;  /* 0x0000004300437308 */ /* 0x000e620000000800 */
[----:B--2---:R-:W-:Y:S01]  /*4770*/  @!P5 FMUL R129, R129, R129 ;  /* 0x000000818181d220 */ /* 0x004fe20000400000 */
[----:B------:R-:W-:-:S05]  /*4780*/  FSETP.GEU.AND P5, PT, R133, -126, PT ;  /* 0xc2fc00008500780b */ /* 0x000fca0003fae000 */
[----:B------:R-:W-:Y:S01]  /*4790*/  @!P6 FMUL R79, R79, 0.5 ;  /* 0x3f0000004f4fe820 */ /* 0x000fe20000400000 */
[----:B------:R-:W2:Y:S01]  /*47a0*/  MUFU.EX2 R74, R74 ;  /* 0x0000004a004a7308 */ /* 0x000ea20000000800 */
[----:B---3--:R-:W-:Y:S01]  /*47b0*/  @!P1 FMUL R66, R66, R66 ;  /* 0x0000004242429220 */ /* 0x008fe20000400000 */
[----:B------:R-:W-:Y:S01]  /*47c0*/  FSETP.GEU.AND P1, PT, R75, -126, PT ;  /* 0xc2fc00004b00780b */ /* 0x000fe20003f2e000 */
[----:B------:R-:W-:Y:S02]  /*47d0*/  WARPGROUP.DEPBAR.LE gsb0, 0x0 ;  /* 0x00008000000079c5 */ /* 0x000fe40000010000 */
[----:B------:R-:W-:Y:S02]  /*47e0*/  WARPGROUP.ARRIVE ;  /* 0x00000000000079c5 */ /* 0x000fe40000000000 */
[----:B------:R-:W-:Y:S01]  /*47f0*/  @!P5 FMUL R133, R133, 0.5 ;  /* 0x3f0000008585d820 */ /* 0x000fe20000400000 */
[----:B------:R-:W3:Y:S01]  /*4800*/  MUFU.EX2 R79, R79 ;  /* 0x0000004f004f7308 */ /* 0x000ee20000000800 */
[----:B-1----:R-:W-:Y:S01]  /*4810*/  @!P2 FMUL R67, R67, R67 ;  /* 0x000000434343a220 */ /* 0x002fe20000400000 */
[----:B------:R-:W-:Y:S01]  /*4820*/  FSETP.GEU.AND P2, PT, R78, -126, PT ;  /* 0xc2fc00004e00780b */ /* 0x000fe20003f4e000 */
[----:B------:R-:W-:Y:S01]  /*4830*/  HGMMA.64x16x16.F32 R160, R24, gdesc[UR4].tnspB, R160, gsb0 ;  /* 0x4020000418a07df0 */ /* 0x000fe200080008a0 */
[----:B------:R-:W-:Y:S01]  /*4840*/  UIADD3 UR6, UR14, 0x640, URZ ;  /* 0x000006400e067890 */ /* 0x000fe2000fffe03f */
[----:B------:R-:W-:-:S02]  /*4850*/  UMOV UR7, 0xc0000010 ;  /* 0xc000001000077882 */ /* 0x000fc40000000000 */
[----:B------:R-:W-:Y:S01]  /*4860*/  @!P1 FMUL R75, R75, 0.5 ;  /* 0x3f0000004b4b9820 */ /* 0x000fe20000400000 */
[----:B--2---:R-:W-:Y:S01]  /*4870*/  @!P4 FMUL R74, R74, R74 ;  /* 0x0000004a4a4ac220 */ /* 0x004fe20000400000 */
[----:B------:R-:W1:Y:S01]  /*4880*/  MUFU.EX2 R133, R133 ;  /* 0x0000008500857308 */ /* 0x000e620000000800 */
[----:B------:R-:W-:-:S05]  /*4890*/  FSETP.GEU.AND P4, PT, R83, -126, PT ;  /* 0xc2fc00005300780b */ /* 0x000fca0003f8e000 */
[----:B------:R-:W-:Y:S01]  /*48a0*/  @!P2 FMUL R78, R78, 0.5 ;  /* 0x3f0000004e4ea820 */ /* 0x000fe20000400000 */
[----:B---3--:R-:W-:Y:S01]  /*48b0*/  @!P6 FMUL R79, R79, R79 ;  /* 0x0000004f4f4fe220 */ /* 0x008fe20000400000 */
[----:B------:R-:W2:Y:S01]  /*48c0*/  MUFU.EX2 R75, R75 ;  /* 0x0000004b004b7308 */ /* 0x000ea20000000800 */
[----:B------:R-:W-:-:S05]  /*48d0*/  FSETP.GEU.AND P6, PT, R87, -126, PT ;  /* 0xc2fc00005700780b */ /* 0x000fca0003fce000 */
[----:B------:R-:W-:Y:S02]  /*48e0*/  @!P4 FMUL R83, R83, 0.5 ;  /* 0x3f0000005353c820 */ /* 0x000fe40000400000 */
        /* <DEDUP_REMOVED lines=22> */
[----:B------:R-:W-:Y:S01]  /*4a50*/  FSETP.GEU.AND P6, PT, R95, -126, PT ;  /* 0xc2fc00005f00780b */ /* 0x000fe20003fce000 */
[----:B------:R-:W1:Y:S05]  /*4a60*/  MUFU.EX2 R71, R136 ;  /* 0x0000008800477308 */ /* 0x000e6a0000000800 */
[----:B------:R-:W-:Y:S01]  /*4a70*/  @!P4 FMUL R91, R91, 0.5 ;  /* 0x3f0000005b5bc820 */ /* 0x000fe20000400000 */
[----:B---3--:R-:W-:Y:S01]  /*4a80*/  @!P5 FMUL R82, R82, R82 ;  /* 0x000000525252d220 */ /* 0x008fe20000400000 */
[----:B------:R-:W-:Y:S01]  /*4a90*/  FSETP.GEU.AND P5, PT, R90, -126, PT ;  /* 0xc2fc00005a00780b */ /* 0x000fe20003fae000 */
[----:B------:R-:W2:Y:S04]  /*4aa0*/  MUFU.EX2 R86, R86 ;  /* 0x0000005600567308 */ /* 0x000ea80000000800 */
[----:B------:R-:W-:-:S04]  /*4ab0*/  @!P6 FMUL R95, R95, 0.5 ;  /* 0x3f0000005f5fe820 */ /* 0x000fc80000400000 */
[----:B------:R-:W3:Y:S01]  /*4ac0*/  MUFU.EX2 R91, R91 ;  /* 0x0000005b005b7308 */ /* 0x000ee20000000800 */
[----:B-1----:R-:W-:Y:S01]  /*4ad0*/  @!P3 FMUL R71, R71, R71 ;  /* 0x000000474747b220 */ /* 0x002fe20000400000 */
[----:B------:R-:W-:Y:S02]  /*4ae0*/  FSETP.GEU.AND P3, PT, R140, -126, PT ;  /* 0xc2fc00008c00780b */ /* 0x000fe40003f6e000 */
[----:B------:R-:W-:-:S04]  /*4af0*/  @!P5 FMUL R90, R90, 0.5 ;  /* 0x3f0000005a5ad820 */ /* 0x000fc80000400000 */
[----:B------:R-:W1:Y:S01]  /*4b00*/  MUFU.EX2 R95, R95 ;  /* 0x0000005f005f7308 */ /* 0x000e620000000800 */
[----:B--2---:R-:W-:Y:S01]  /*4b10*/  @!P2 FMUL R86, R86, R86 ;  /* 0x000000565656a220 */ /* 0x004fe20000400000 */
[----:B------:R-:W-:-:S05]  /*4b20*/  FSETP.GEU.AND P2, PT, R94, -126, PT ;  /* 0xc2fc00005e00780b */ /* 0x000fca0003f4e000 */
[----:B------:R-:W-:Y:S01]  /*4b30*/  @!P3 FMUL R140, R140, 0.5 ;  /* 0x3f0000008c8cb820 */ /* 0x000fe20000400000 */
[----:B------:R-:W2:Y:S01]  /*4b40*/  MUFU.EX2 R90, R90 ;  /* 0x0000005a005a7308 */ /* 0x000ea20000000800 */
[----:B---3--:R-:W-:Y:S01]  /*4b50*/  @!P4 FMUL R91, R91, R91 ;  /* 0x0000005b5b5bc220 */ /* 0x008fe20000400000 */
[----:B------:R-:W-:Y:S01]  /*4b60*/  ISETP.GE.AND P4, PT, R176, 0x101, PT ;  /* 0x00000101b000780c */ /* 0x000fe20003f86270 */
[----:B------:R-:W-:Y:S02]  /*4b70*/  WARPGROUP.DEPBAR.LE gsb0, 0x0 ;  /* 0x00008000000079c5 */ /* 0x000fe40000010000 */
[C---:B------:R-:W-:Y:S01]  /*4b80*/  F2FP.F16.F32.PACK_AB R24, R21.reuse, R14 ;  /* 0x0000000e1518723e */ /* 0x040fe200000000ff */
[----:B------:R-:W-:Y:S01]  /*4b90*/  FADD R21, R21, R34 ;  /* 0x0000002215157221 */ /* 0x000fe20000000000 */
[----:B------:R-:W-:Y:S01]  /*4ba0*/  F2FP.F16.F32.PACK_AB R26, R32, R19 ;  /* 0x00000013201a723e */ /* 0x000fe200000000ff */
[----:B------:R-:W-:Y:S01]  /*4bb0*/  @!P2 FMUL R94, R94, 0.5 ;  /* 0x3f0000005e5ea820 */ /* 0x000fe20000400000 */
[----:B------:R-:W-:Y:S01]  /*4bc0*/  F2FP.F16.F32.PACK_AB R25, R96, R89 ;  /* 0x000000596019723e */ /* 0x000fe200000000ff */
[----:B-1----:R-:W-:Y:S01]  /*4bd0*/  @!P6 FMUL R95, R95, R95 ;  /* 0x0000005f5f5fe220 */ /* 0x002fe20000400000 */
[----:B------:R-:W-:Y:S01]  /*4be0*/  F2FP.F16.F32.PACK_AB R27, R112, R93 ;  /* 0x0000005d701b723e */ /* 0x000fe200000000ff */
[----:B------:R-:W1:Y:S01]  /*4bf0*/  MUFU.EX2 R70, R137 ;  /* 0x0000008900467308 */ /* 0x000e620000000800 */
[----:B------:R-:W-:Y:S01]  /*4c00*/  FSETP.GEU.AND P6, PT, R106, -126, PT ;  /* 0xc2fc00006a00780b */ /* 0x000fe20003fce000 */
[----:B------:R-:W-:Y:S01]  /*4c10*/  FADD R19, R19, R38 ;  /* 0x0000002613137221 */ /* 0x000fe20000000000 */
[----:B------:R-:W-:Y:S01]  /*4c20*/  WARPGROUP.ARRIVE ;  /* 0x00000000000079c5 */ /* 0x000fe20000000000 */
[----:B------:R-:W-:Y:S01]  /*4c30*/  FADD R32, R32, R43 ;  /* 0x0000002b20207221 */ /* 0x000fe20000000000 */
[----:B--2---:R-:W-:Y:S01]  /*4c40*/  @!P5 FMUL R90, R90, R90 ;  /* 0x0000005a5a5ad220 */ /* 0x004fe20000400000 */
[----:B------:R-:W-:Y:S01]  /*4c50*/  FSETP.GEU.AND P5, PT, R102, -126, PT ;  /* 0xc2fc00006600780b */ /* 0x000fe20003fae000 */
[----:B------:R-:W-:Y:S01]  /*4c60*/  FADD R58, R58, R91 ;  /* 0x0000005b3a3a7221 */ /* 0x000fe20000000000 */
[----:B------:R-:W2:Y:S01]  /*4c70*/  MUFU.EX2 R94, R94 ;  /* 0x0000005e005e7308 */ /* 0x000ea20000000800 */
[----:B------:R-:W-:Y:S01]  /*4c80*/  HGMMA.64x16x16.F32 R168, R24, gdesc[UR4].tnspB, R168, gsb0 ;  /* 0x4020000418a87df0 */ /* 0x000fe200080008a8 */
[----:B------:R-:W-:Y:S01]  /*4c90*/  UMOV UR6, UR8 ;  /* 0x0000000800067c82 */ /* 0x000fe20008000000 */
[----:B------:R-:W-:Y:S01]  /*4ca0*/  UMOV UR7, 0xc0000010 ;  /* 0xc000001000077882 */ /* 0x000fe20000000000 */
[----:B------:R-:W-:Y:S01]  /*4cb0*/  UIADD3 UR8, UR14, 0x860, URZ ;  /* 0x000008600e087890 */ /* 0x000fe2000fffe03f */
[----:B------:R-:W-:Y:S01]  /*4cc0*/  FADD R55, R55, R90 ;  /* 0x0000005a37377221 */ /* 0x000fe20000000000 */
[----:B------:R-:W-:Y:S01]  /*4cd0*/  @!P6 FMUL R106, R106, 0.5 ;  /* 0x3f0000006a6ae820 */ /* 0x000fe20000400000 */
[----:B------:R-:W-:Y:S01]  /*4ce0*/  FADD R84, R84, R95 ;  /* 0x0000005f54547221 */ /* 0x000fe20000000000 */
[----:B------:R-:W3:Y:S01]  /*4cf0*/  MUFU.EX2 R113, R140 ;  /* 0x0000008c00717308 */ /* 0x000ee20000000800 */
[----:B-1----:R-:W-:Y:S01]  /*4d00*/  @!P1 FMUL R70, R70, R70 ;  /* 0x0000004646469220 */ /* 0x002fe20000400000 */
[----:B------:R-:W-:Y:S01]  /*4d10*/  FSETP.GEU.AND P1, PT, R98, -126, PT ;  /* 0xc2fc00006200780b */ /* 0x000fe20003f2e000 */
[----:B------:R-:W-:-:S05]  /*4d20*/  @!P5 FMUL R102, R102, 0.5 ;  /* 0x3f0000006666d820 */ /* 0x000fca0000400000 */
[----:B------:R-:W1:Y:S01]  /*4d30*/  MUFU.EX2 R106, R106 ;  /* 0x0000006a006a7308 */ /* 0x000e620000000800 */
[----:B--2---:R-:W-:Y:S01]  /*4d40*/  @!P2 FMUL R94, R94, R94 ;  /* 0x0000005e5e5ea220 */ /* 0x004fe20000400000 */
[----:B------:R-:W-:-:S03]  /*4d50*/  FSETP.GEU.AND P2, PT, R103, -126, PT ;  /* 0xc2fc00006700780b */ /* 0x000fc60003f4e000 */
[----:B------:R-:W-:Y:S02]  /*4d60*/  FADD R59, R59, R94 ;  /* 0x0000005e3b3b7221 */ /* 0x000fe40000000000 */
[----:B------:R-:W-:Y:S01]  /*4d70*/  @!P1 FMUL R98, R98, 0.5 ;  /* 0x3f00000062629820 */ /* 0x000fe20000400000 */
[----:B---3--:R-:W-:Y:S01]  /*4d80*/  @!P3 FMUL R113, R113, R113 ;  /* 0x000000717171b220 */ /* 0x008fe20000400000 */
[----:B------:R-:W-:-:S04]  /*4d90*/  FSETP.GEU.AND P3, PT, R99, -126, PT ;  /* 0xc2fc00006300780b */ /* 0x000fc80003f6e000 */
[----:B------:R-:W2:Y:S02]  /*4da0*/  MUFU.EX2 R98, R98 ;  /* 0x0000006200627308 */ /* 0x000ea40000000800 */
[----:B------:R-:W-:Y:S01]  /*4db0*/  @!P2 FMUL R103, R103, 0.5 ;  /* 0x3f0000006767a820 */ /* 0x000fe20000400000 */
[----:B-1----:R-:W-:Y:S01]  /*4dc0*/  @!P6 FMUL R106, R106, R106 ;  /* 0x0000006a6a6ae220 */ /* 0x002fe20000400000 */
[----:B------:R-:W-:-:S03]  /*4dd0*/  FSETP.GEU.AND P6, PT, R115, -126, PT ;  /* 0xc2fc00007300780b */ /* 0x000fc60003fce000 */
[----:B------:R-:W-:Y:S02]  /*4de0*/  FADD R89, R89, R106 ;  /* 0x0000006a59597221 */ /* 0x000fe40000000000 */
[----:B------:R-:W-:Y:S01]  /*4df0*/  @!P3 FMUL R99, R99, 0.5 ;  /* 0x3f0000006363b820 */ /* 0x000fe20000400000 */
[----:B------:R-:W-:Y:S02]  /*4e00*/  WARPGROUP.DEPBAR.LE gsb0, 0x0 ;  /* 0x00008000000079c5 */ /* 0x000fe40000010000 */
[----:B------:R-:W-:-:S03]  /*4e10*/  WARPGROUP.ARRIVE ;  /* 0x00000000000079c5 */ /* 0x000fc60000000000 */
[----:B------:R-:W1:Y:S01]  /*4e20*/  MUFU.EX2 R99, R99 ;  /* 0x0000006300637308 */ /* 0x000e620000000800 */
[----:B--2---:R-:W-:Y:S01]  /*4e30*/  @!P1 FMUL R98, R98, R98 ;  /* 0x0000006262629220 */ /* 0x004fe20000400000 */
[----:B------:R-:W-:Y:S01]  /*4e40*/  FSETP.GEU.AND P1, PT, R107, -126, PT ;  /* 0xc2fc00006b00780b */ /* 0x000fe20003f2e000 */
[----:B------:R-:W-:Y:S01]  /*4e50*/  @!P6 FMUL R115, R115, 0.5 ;  /* 0x3f0000007373e820 */ /* 0x000fe20000400000 */
[----:B------:R-:W-:Y:S01]  /*4e60*/  HGMMA.64x16x16.F32 R160, R24, gdesc[UR4].tnspB, R160, gsb0 ;  /* 0x4020000418a07df0 */ /* 0x000fe200080008a0 */
[----:B------:R-:W-:Y:S01]  /*4e70*/  UIADD3 UR6, UR14, 0x660, URZ ;  /* 0x000006600e067890 */ /* 0x000fe2000fffe03f */
[----:B------:R-:W-:Y:S01]  /*4e80*/  FADD R81, R81, R98 ;  /* 0x0000006251517221 */ /* 0x000fe20000000000 */
[----:B------:R-:W-:Y:S02]  /*4e90*/  UMOV UR7, 0xc0000010 ;  /* 0xc000001000077882 */ /* 0x000fe40000000000 */
[----:B------:R-:W2:Y:S06]  /*4ea0*/  MUFU.EX2 R115, R115 ;  /* 0x0000007300737308 */ /* 0x000eac0000000800 */
[----:B------:R-:W-:Y:S01]  /*4eb0*/  @!P1 FMUL R107, R107, 0.5 ;  /* 0x3f0000006b6b9820 */ /* 0x000fe20000400000 */
[----:B-1----:R-:W-:Y:S01]  /*4ec0*/  @!P3 FMUL R99, R99, R99 ;  /* 0x000000636363b220 */ /* 0x002fe20000400000 */
[----:B------:R-:W-:-:S04]  /*4ed0*/  FSETP.GEU.AND P3, PT, R110, -126, PT ;  /* 0xc2fc00006e00780b */ /* 0x000fc80003f6e000 */
[----:B------:R-:W1:Y:S01]  /*4ee0*/  MUFU.EX2 R107, R107 ;  /* 0x0000006b006b7308 */ /* 0x000e620000000800 */
[----:B------:R-:W-:Y:S01]  /*4ef0*/  FADD R88, R88, R99 ;  /* 0x0000006358587221 */ /* 0x000fe20000000000 */
[----:B--2---:R-:W-:Y:S01]  /*4f00*/  @!P6 FMUL R115, R115, R115 ;  /* 0x000000737373e220 */ /* 0x004fe20000400000 */
[----:B------:R-:W-:-:S06]  /*4f10*/  FSETP.GEU.AND P6, PT, R123, -126, PT ;  /* 0xc2fc00007b00780b */ /* 0x000fcc0003fce000 */
[----:B------:R-:W-:-:S06]  /*4f20*/  @!P3 FMUL R110, R110, 0.5 ;  /* 0x3f0000006e6eb820 */ /* 0x000fcc0000400000 */
[----:B------:R-:W2:Y:S01]  /*4f30*/  MUFU.EX2 R110, R110 ;  /* 0x0000006e006e7308 */ /* 0x000ea20000000800 */
[----:B-1----:R-:W-:Y:S01]  /*4f40*/  @!P1 FMUL R107, R107, R107 ;  /* 0x0000006b6b6b9220 */ /* 0x002fe20000400000 */
[----:B------:R-:W-:Y:S01]  /*4f50*/  FSETP.GEU.AND P1, PT, R118, -126, PT ;  /* 0xc2fc00007600780b */ /* 0x000fe20003f2e000 */
[----:B------:R-:W-:Y:S02]  /*4f60*/  @!P6 FMUL R123, R123, 0.5 ;  /* 0x3f0000007b7be820 */ /* 0x000fe40000400000 */
[----:B------:R-:W-:-:S04]  /*4f70*/  FADD R96, R96, R107 ;  /* 0x0000006b60607221 */ /* 0x000fc80000000000 */
[----:B------:R-:W1:Y:S01]  /*4f80*/  MUFU.EX2 R123, R123 ;  /* 0x0000007b007b7308 */ /* 0x000e620000000800 */
[----:B------:R-:W-:Y:S02]  /*4f90*/  WARPGROUP.DEPBAR.LE gsb0, 0x0 ;  /* 0x00008000000079c5 */ /* 0x000fe40000010000 */
[----:B------:R-:W-:-:S03]  /*4fa0*/  WARPGROUP.ARRIVE ;  /* 0x00000000000079c5 */ /* 0x000fc60000000000 */
[----:B------:R-:W-:Y:S01]  /*4fb0*/  @!P1 FMUL R118, R118, 0.5 ;  /* 0x3f00000076769820 */ /* 0x000fe20000400000 */
[----:B--2---:R-:W-:Y:S02]  /*4fc0*/  @!P3 FMUL R110, R110, R110 ;  /* 0x0000006e6e6eb220 */ /* 0x004fe40000400000 */
[----:B------:R-:W-:Y:S01]  /*4fd0*/  HGMMA.64x16x16.F32 R152, R24, gdesc[UR8].tnspB, R152, gsb0 ;  /* 0x4020000818987df0 */ /* 0x000fe20008000898 */
[----:B------:R-:W-:Y:S01]  /*4fe0*/  UIADD3 UR10, UR14, 0xa60, URZ ;  /* 0x00000a600e0a7890 */ /* 0x000fe2000fffe03f */
[----:B------:R-:W-:Y:S01]  /*4ff0*/  FSETP.GEU.AND P3, PT, R141, -126, PT ;  /* 0xc2fc00008d00780b */ /* 0x000fe20003f6e000 */
[----:B------:R-:W-:Y:S01]  /*5000*/  UMOV UR11, 0xc0000010 ;  /* 0xc0000010000b7882 */ /* 0x000fe20000000000 */
[----:B------:R-:W-:Y:S01]  /*5010*/  FADD R93, R93, R110 ;  /* 0x0000006e5d5d7221 */ /* 0x000fe20000000000 */
[----:B-1----:R-:W-:Y:S01]  /*5020*/  @!P6 FMUL R123, R123, R123 ;  /* 0x0000007b7b7be220 */ /* 0x002fe20000400000 */
[----:B------:R-:W-:-:S09]  /*5030*/  FSETP.GEU.AND P6, PT, R131, -126, PT ;  /* 0xc2fc00008300780b */ /* 0x000fd20003fce000 */
[----:B------:R-:W-:-:S04]  /*5040*/  @!P3 FMUL R141, R141, 0.5 ;  /* 0x3f0000008d8db820 */ /* 0x000fc80000400000 */
[----:B------:R-:W-:Y:S01]  /*5050*/  @!P6 FMUL R131, R131, 0.5 ;  /* 0x3f0000008383e820 */ /* 0x000fe20000400000 */
[----:B------:R-:W-:Y:S02]  /*5060*/  WARPGROUP.DEPBAR.LE gsb0, 0x0 ;  /* 0x00008000000079c5 */ /* 0x000fe40000010000 */
[----:B------:R-:W-:Y:S01]  /*5070*/  F2FP.F16.F32.PACK_AB R24, R29, R28 ;  /* 0x0000001c1d18723e */ /* 0x000fe200000000ff */
[----:B------:R-:W-:Y:S01]  /*5080*/  FADD R28, R28, R39 ;  /* 0x000000271c1c7221 */ /* 0x000fe20000000000 */
[----:B------:R-:W-:Y:S01]  /*5090*/  F2FP.F16.F32.PACK_AB R26, R36, R33 ;  /* 0x00000021241a723e */ /* 0x000fe200000000ff */
[----:B------:R-:W-:Y:S01]  /*50a0*/  FADD R33, R33, R46 ;  /* 0x0000002e21217221 */ /* 0x000fe20000000000 */
[----:B------:R-:W-:Y:S01]  /*50b0*/  F2FP.F16.F32.PACK_AB R25, R104, R97 ;  /* 0x000000616819723e */ /* 0x000fe200000000ff */
[----:B------:R-:W-:Y:S01]  /*50c0*/  FADD R36, R36, R47 ;  /* 0x0000002f24247221 */ /* 0x000fe20000000000 */
[----:B------:R-:W-:Y:S01]  /*50d0*/  F2FP.F16.F32.PACK_AB R27, R105, R100 ;  /* 0x00000064691b723e */ /* 0x000fe200000000ff */
[----:B------:R-:W-:Y:S01]  /*50e0*/  FADD R29, R29, R42 ;  /* 0x0000002a1d1d7221 */ /* 0x000fe20000000000 */
[----:B------:R-:W-:-:S02]  /*50f0*/  FADD R104, R104, R115 ;  /* 0x0000007368687221 */ /* 0x000fc40000000000 */
[----:B------:R-:W-:-:S06]  /*5100*/  WARPGROUP.ARRIVE ;  /* 0x00000000000079c5 */ /* 0x000fcc0000000000 */
[----:B------:R-:W-:Y:S01]  /*5110*/  HGMMA.64x16x16.F32 R168, R24, gdesc[UR4].tnspB, R168, gsb0 ;  /* 0x4020000418a87df0 */ /* 0x000fe200080008a8 */
[----:B------:R-:W-:Y:S01]  /*5120*/  UMOV UR6, UR8 ;  /* 0x0000000800067c82 */ /* 0x000fe20008000000 */
[----:B------:R-:W-:Y:S01]  /*5130*/  UMOV UR7, 0xc0000010 ;  /* 0xc000001000077882 */ /* 0x000fe20000000000 */
[----:B------:R-:W-:Y:S01]  /*5140*/  UIADD3 UR8, UR14, 0x880, URZ ;  /* 0x000008800e087890 */ /* 0x000fe2000fffe03f */
[----:B------:R-:W-:Y:S02]  /*5150*/  WARPGROUP.DEPBAR.LE gsb0, 0x0 ;  /* 0x00008000000079c5 */ /* 0x000fe40000010000 */
[----:B------:R-:W-:-:S06]  /*5160*/  WARPGROUP.ARRIVE ;  /* 0x00000000000079c5 */ /* 0x000fcc0000000000 */
[----:B------:R-:W-:Y:S01]  /*5170*/  HGMMA.64x16x16.F32 R160, R24, gdesc[UR4].tnspB, R160, gsb0 ;  /* 0x4020000418a07df0 */ /* 0x000fe200080008a0 */
[----:B------:R-:W-:Y:S01]  /*5180*/  UIADD3 UR6, UR14, 0x680, URZ ;  /* 0x000006800e067890 */ /* 0x000fe2000fffe03f */
[----:B------:R-:W-:Y:S01]  /*5190*/  UMOV UR7, 0xc0000010 ;  /* 0xc000001000077882 */ /* 0x000fe20000000000 */
[----:B------:R-:W-:Y:S02]  /*51a0*/  WARPGROUP.DEPBAR.LE gsb0, 0x0 ;  /* 0x00008000000079c5 */ /* 0x000fe40000010000 */
[----:B------:R-:W-:-:S06]  /*51b0*/  WARPGROUP.ARRIVE ;  /* 0x00000000000079c5 */ /* 0x000fcc0000000000 */
[----:B------:R-:W-:Y:S01]  /*51c0*/  HGMMA.64x16x16.F32 R152, R24, gdesc[UR8].tnspB, R152, gsb0 ;  /* 0x4020000818987df0 */ /* 0x000fe20008000898 */
[----:B------:R-:W-:Y:S01]  /*51d0*/  UIADD3 UR10, UR14, 0xa80, URZ ;  /* 0x00000a800e0a7890 */ /* 0x000fe2000fffe03f */
[----:B------:R-:W-:Y:S01]  /*51e0*/  UMOV UR11, 0xc0000010 ;  /* 0xc0000010000b7882 */ /* 0x000fe20000000000 */
[----:B------:R-:W-:Y:S02]  /*51f0*/  WARPGROUP.DEPBAR.LE gsb0, 0x0 ;  /* 0x00008000000079c5 */ /* 0x000fe40000010000 */
[C---:B------:R-:W-:Y:S01]  /*5200*/  F2FP.F16.F32.PACK_AB R24, R37.reuse, R40 ;  /* 0x000000282518723e */ /* 0x040fe200000000ff */
[----:B------:R-:W-:Y:S01]  /*5210*/  FADD R37, R37, R50 ;  /* 0x0000003225257221 */ /* 0x000fe20000000000 */
[----:B------:R-:W-:Y:S02]  /*5220*/  F2FP.F16.F32.PACK_AB R26, R44, R41 ;  /* 0x000000292c1a723e */ /* 0x000fe400000000ff */
[----:B------:R-:W-:Y:S02]  /*5230*/  F2FP.F16.F32.PACK_AB R25, R108, R101 ;  /* 0x000000656c19723e */ /* 0x000fe400000000ff */
[----:B------:R-:W-:-:S04]  /*5240*/  F2FP.F16.F32.PACK_AB R27, R63, R62 ;  /* 0x0000003e3f1b723e */ /* 0x000fc800000000ff */
        /* <DEDUP_REMOVED lines=16> */
[----:B------:R-:W-:Y:S02]  /*5350*/  F2FP.F16.F32.PACK_AB R24, R48, R45 ;  /* 0x0000002d3018723e */ /* 0x000fe400000000ff */
[C---:B------:R-:W-:Y:S01]  /*5360*/  F2FP.F16.F32.PACK_AB R26, R60.reuse, R49 ;  /* 0x000000313c1a723e */ /* 0x040fe200000000ff */
[----:B------:R-:W-:Y:S01]  /*5370*/  FADD R49, R49, R132 ;  /* 0x0000008431317221 */ /* 0x000fe20000000000 */
[----:B------:R-:W-:Y:S01]  /*5380*/  F2FP.F16.F32.PACK_AB R25, R67, R66 ;  /* 0x000000424319723e */ /* 0x000fe200000000ff */
[----:B------:R-:W-:Y:S01]  /*5390*/  FADD R60, R60, R133 ;  /* 0x000000853c3c7221 */ /* 0x000fe20000000000 */
[----:B------:R-:W-:Y:S01]  /*53a0*/  F2FP.F16.F32.PACK_AB R27, R116, R109 ;  /* 0x0000006d741b723e */ /* 0x000fe200000000ff */
[----:B------:R-:W-:-:S02]  /*53b0*/  FADD R20, R20, R49 ;  /* 0x0000003114147221 */ /* 0x000fc40000000000 */
[----:B------:R-:W-:Y:S01]  /*53c0*/  FADD R23, R23, R60 ;  /* 0x0000003c17177221 */ /* 0x000fe20000000000 */
        /* <DEDUP_REMOVED lines=16> */
[----:B------:R-:W-:Y:S01]  /*54d0*/  F2FP.F16.F32.PACK_AB R24, R65, R68 ;  /* 0x000000444118723e */ /* 0x000fe200000000ff */
[----:B------:R-:W-:Y:S01]  /*54e0*/  FADD R68, R68, R71 ;  /* 0x0000004744447221 */ /* 0x000fe20000000000 */
[----:B------:R-:W-:Y:S01]  /*54f0*/  F2FP.F16.F32.PACK_AB R26, R61, R64 ;  /* 0x000000403d1a723e */ /* 0x000fe200000000ff */
[----:B------:R-:W-:Y:S01]  /*5500*/  FADD R64, R64, R113 ;  /* 0x0000007140407221 */ /* 0x000fe20000000000 */
[----:B------:R-:W-:Y:S02]  /*5510*/  F2FP.F16.F32.PACK_AB R25, R75, R74 ;  /* 0x0000004a4b19723e */ /* 0x000fe400000000ff */
[----:B------:R-:W-:Y:S01]  /*5520*/  F2FP.F16.F32.PACK_AB R27, R79, R78 ;  /* 0x0000004e4f1b723e */ /* 0x000fe200000000ff */
[----:B------:R-:W-:Y:S01]  /*5530*/  FADD R64, R19, R64 ;  /* 0x0000004013407221 */ /* 0x000fe20000000000 */
[----:B------:R-:W-:-:S02]  /*5540*/  FADD R19, R48, R129 ;  /* 0x0000008130137221 */ /* 0x000fc40000000000 */
[----:B------:R-:W-:Y:S02]  /*5550*/  WARPGROUP.ARRIVE ;  /* 0x00000000000079c5 */ /* 0x000fe40000000000 */
[----:B------:R-:W-:-:S04]  /*5560*/  FADD R19, R22, R19 ;  /* 0x0000001316137221 */ /* 0x000fc80000000000 */
        /* <DEDUP_REMOVED lines=39> */
[----:B------:R-:W-:Y:S01]  /*57e0*/  F2FP.F16.F32.PACK_AB R25, R91, R90 ;  /* 0x0000005a5b19723e */ /* 0x000fe200000000ff */
[----:B------:R-:W1:Y:S01]  /*57f0*/  MUFU.EX2 R77, R102 ;  /* 0x00000066004d7308 */ /* 0x000e620000000800 */
[----:B------:R-:W-:Y:S01]  /*5800*/  F2FP.F16.F32.PACK_AB R27, R95, R94 ;  /* 0x0000005e5f1b723e */ /* 0x000fe200000000ff */
[----:B------:R-:W-:Y:S01]  /*5810*/  FADD R76, R13, R76 ;  /* 0x0000004c0d4c7221 */ /* 0x000fe20000000000 */
[----:B------:R-:W-:Y:S01]  /*5820*/  FADD R13, R14, R35 ;  /* 0x000000230e0d7221 */ /* 0x000fe20000000000 */
[----:B------:R-:W-:Y:S01]  /*5830*/  FADD R37, R80, R37 ;  /* 0x0000002550257221 */ /* 0x000fe20000000000 */
[----:B------:R-:W-:-:S02]  /*5840*/  WARPGROUP.ARRIVE ;  /* 0x00000000000079c5 */ /* 0x000fc40000000000 */
[----:B------:R-:W-:Y:S01]  /*5850*/  FADD R68, R13, R68 ;  /* 0x000000440d447221 */ /* 0x000fe20000000000 */
[----:B------:R-:W2:Y:S03]  /*5860*/  MUFU.EX2 R12, R103 ;  /* 0x00000067000c7308 */ /* 0x000ea60000000800 */
[----:B------:R-:W-:Y:S01]  /*5870*/  HGMMA.64x16x16.F32 R168, R24, gdesc[UR4].tnspB, R168, gsb0 ;  /* 0x4020000418a87df0 */ /* 0x000fe200080008a8 */
[----:B------:R-:W-:Y:S01]  /*5880*/  UMOV UR6, UR8 ;  /* 0x0000000800067c82 */ /* 0x000fe20008000000 */
[----:B------:R-:W-:Y:S01]  /*5890*/  UMOV UR7, 0xc0000010 ;  /* 0xc000001000077882 */ /* 0x000fe20000000000 */
[----:B------:R-:W-:Y:S02]  /*58a0*/  UIADD3 UR8, UR14, 0x920, URZ ;  /* 0x000009200e087890 */ /* 0x000fe4000fffe03f */
[----:B------:R-:W3:Y:S01]  /*58b0*/  MUFU.EX2 R11, R118 ;  /* 0x00000076000b7308 */ /* 0x000ee20000000800 */
[----:B-1----:R-:W-:Y:S01]  /*58c0*/  @!P5 FMUL R77, R77, R77 ;  /* 0x0000004d4d4dd220 */ /* 0x002fe20000400000 */
[----:B------:R-:W-:-:S03]  /*58d0*/  FSETP.GEU.AND P5, PT, R111, -126, PT ;  /* 0xc2fc00006f00780b */ /* 0x000fc60003fae000 */
[----:B------:R-:W-:Y:S01]  /*58e0*/  FADD R92, R92, R77 ;  /* 0x0000004d5c5c7221 */ /* 0x000fe20000000000 */
[----:B--2---:R-:W-:Y:S01]  /*58f0*/  @!P2 FMUL R12, R12, R12 ;  /* 0x0000000c0c0ca220 */ /* 0x004fe20000400000 */
[----:B------:R-:W-:-:S03]  /*5900*/  FSETP.GEU.AND P2, PT, R114, -126, PT ;  /* 0xc2fc00007200780b */ /* 0x000fc60003f4e000 */
[----:B------:R-:W-:-:S05]  /*5910*/  FADD R85, R85, R12 ;  /* 0x0000000c55557221 */ /* 0x000fca0000000000 */
[----:B------:R-:W-:Y:S01]  /*5920*/  @!P5 FMUL R111, R111, 0.5 ;  /* 0x3f0000006f6fd820 */ /* 0x000fe20000400000 */
[----:B---3--:R-:W-:Y:S01]  /*5930*/  @!P1 FMUL R11, R11, R11 ;  /* 0x0000000b0b0b9220 */ /* 0x008fe20000400000 */
[----:B------:R-:W-:-:S03]  /*5940*/  FSETP.GEU.AND P1, PT, R126, -126, PT ;  /* 0xc2fc00007e00780b */ /* 0x000fc60003f2e000 */
[----:B------:R-:W-:Y:S01]  /*5950*/  FADD R100, R100, R11 ;  /* 0x0000000b64647221 */ /* 0x000fe20000000000 */
[----:B------:R-:W-:-:S06]  /*5960*/  @!P2 FMUL R114, R114, 0.5 ;  /* 0x3f0000007272a820 */ /* 0x000fcc0000400000 */
[----:B------:R-:W1:Y:S03]  /*5970*/  MUFU.EX2 R114, R114 ;  /* 0x0000007200727308 */ /* 0x000e660000000800 */
[----:B------:R-:W-:Y:S01]  /*5980*/  @!P1 FMUL R126, R126, 0.5 ;  /* 0x3f0000007e7e9820 */ /* 0x000fe20000400000 */
[----:B------:R-:W-:Y:S02]  /*5990*/  WARPGROUP.DEPBAR.LE gsb0, 0x0 ;  /* 0x00008000000079c5 */ /* 0x000fe40000010000 */
[----:B------:R-:W-:-:S06]  /*59a0*/  WARPGROUP.ARRIVE ;  /* 0x00000000000079c5 */ /* 0x000fcc0000000000 */
[----:B------:R-:W-:Y:S01]  /*59b0*/  HGMMA.64x16x16.F32 R160, R24, gdesc[UR4].tnspB, R160, gsb0 ;  /* 0x4020000418a07df0 */ /* 0x000fe200080008a0 */
[----:B------:R-:W-:Y:S01]  /*59c0*/  UIADD3 UR6, UR14, 0x720, URZ ;  /* 0x000007200e067890 */ /* 0x000fe2000fffe03f */
[----:B-1----:R-:W-:Y:S01]  /*59d0*/  @!P2 FMUL R114, R114, R114 ;  /* 0x000000727272a220 */ /* 0x002fe20000400000 */
[----:B------:R-:W-:Y:S01]  /*59e0*/  UMOV UR7, 0xc0000010 ;  /* 0xc000001000077882 */ /* 0x000fe20000000000 */
[----:B------:R-:W-:Y:S02]  /*59f0*/  FSETP.GEU.AND P2, PT, R122, -126, PT ;  /* 0xc2fc00007a00780b */ /* 0x000fe40003f4e000 */
[----:B------:R-:W-:-:S11]  /*5a00*/  FADD R97, R97, R114 ;  /* 0x0000007261617221 */ /* 0x000fd60000000000 */
[----:B------:R-:W-:-:S06]  /*5a10*/  @!P2 FMUL R122, R122, 0.5 ;  /* 0x3f0000007a7aa820 */ /* 0x000fcc0000400000 */
[----:B------:R-:W1:Y:S02]  /*5a20*/  MUFU.EX2 R122, R122 ;  /* 0x0000007a007a7308 */ /* 0x000e640000000800 */
[----:B-1----:R-:W-:Y:S01]  /*5a30*/  @!P2 FMUL R122, R122, R122 ;  /* 0x0000007a7a7aa220 */ /* 0x002fe20000400000 */
[----:B------:R-:W-:Y:S01]  /*5a40*/  FSETP.GEU.AND P2, PT, R130, -126, PT ;  /* 0xc2fc00008200780b */ /* 0x000fe20003f4e000 */
[----:B------:R-:W-:Y:S02]  /*5a50*/  WARPGROUP.DEPBAR.LE gsb0, 0x0 ;  /* 0x00008000000079c5 */ /* 0x000fe40000010000 */
[----:B------:R-:W-:-:S06]  /*5a60*/  WARPGROUP.ARRIVE ;  /* 0x00000000000079c5 */ /* 0x000fcc0000000000 */
[----:B------:R-:W-:Y:S01]  /*5a70*/  HGMMA.64x16x16.F32 R152, R24, gdesc[UR8].tnspB, R152, gsb0 ;  /* 0x4020000818987df0 */ /* 0x000fe20008000898 */
[----:B------:R-:W-:Y:S01]  /*5a80*/  UIADD3 UR10, UR14, 0xb20, URZ ;  /* 0x00000b200e0a7890 */ /* 0x000fe2000fffe03f */
[----:B------:R-:W-:Y:S02]  /*5a90*/  UMOV UR11, 0xc0000010 ;  /* 0xc0000010000b7882 */ /* 0x000fe40000000000 */
[----:B------:R-:W-:-:S04]  /*5aa0*/  @!P2 FMUL R130, R130, 0.5 ;  /* 0x3f0000008282a820 */ /* 0x000fc80000400000 */
[----:B------:R-:W1:Y:S02]  /*5ab0*/  MUFU.EX2 R13, R130 ;  /* 0x00000082000d7308 */ /* 0x000e640000000800 */
[----:B-1----:R-:W-:Y:S01]  /*5ac0*/  @!P2 FMUL R13, R13, R13 ;  /* 0x0000000d0d0da220 */ /* 0x002fe20000400000 */
[----:B------:R-:W-:-:S03]  /*5ad0*/  FSETP.GEU.AND P2, PT, R138, -126, PT ;  /* 0xc2fc00008a00780b */ /* 0x000fc60003f4e000 */
[----:B------:R-:W-:-:S04]  /*5ae0*/  FADD R66, R66, R13 ;  /* 0x0000000d42427221 */ /* 0x000fc80000000000 */
[----:B------:R-:W-:-:S06]  /*5af0*/  FADD R66, R81, R66 ;  /* 0x0000004251427221 */ /* 0x000fcc0000000000 */
[----:B------:R-:W-:Y:S01]  /*5b00*/  @!P2 FMUL R138, R138, 0.5 ;  /* 0x3f0000008a8aa820 */ /* 0x000fe20000400000 */
[----:B------:R-:W-:Y:S02]  /*5b10*/  WARPGROUP.DEPBAR.LE gsb0, 0x0 ;  /* 0x00008000000079c5 */ /* 0x000fe40000010000 */
[----:B------:R-:W-:Y:S02]  /*5b20*/  F2FP.F16.F32.PACK_AB R24, R73, R72 ;  /* 0x000000484918723e */ /* 0x000fe400000000ff */
[----:B------:R-:W-:Y:S01]  /*5b30*/  F2FP.F16.F32.PACK_AB R26, R30, R31 ;  /* 0x0000001f1e1a723e */ /* 0x000fe200000000ff */
[----:B------:R-:W-:Y:S01]  /*5b40*/  FADD R31, R40, R51 ;  /* 0x00000033281f7221 */ /* 0x000fe20000000000 */
[----:B------:R-:W-:Y:S01]  /*5b50*/  F2FP.F16.F32.PACK_AB R25, R99, R98 ;  /* 0x000000626319723e */ /* 0x000fe200000000ff */
[----:B------:R-:W-:Y:S01]  /*5b60*/  FADD R30, R41, R54 ;  /* 0x00000036291e7221 */ /* 0x000fe20000000000 */
[----:B------:R-:W-:Y:S01]  /*5b70*/  F2FP.F16.F32.PACK_AB R27, R12, R77 ;  /* 0x0000004d0c1b723e */ /* 0x000fe200000000ff */
[----:B------:R-:W-:Y:S01]  /*5b80*/  FADD R31, R18, R31 ;  /* 0x0000001f121f7221 */ /* 0x000fe20000000000 */
[----:B------:R-:W-:Y:S01]  /*5b90*/  FADD R18, R65, R70 ;  /* 0x0000004641127221 */ /* 0x000fe20000000000 */
[----:B------:R-:W1:Y:S01]  /*5ba0*/  MUFU.EX2 R12, R141 ;  /* 0x0000008d000c7308 */ /* 0x000e620000000800 */
[----:B------:R-:W-:Y:S01]  /*5bb0*/  WARPGROUP.ARRIVE ;  /* 0x00000000000079c5 */ /* 0x000fe20000000000 */
[----:B------:R-:W-:Y:S01]  /*5bc0*/  FADD R69, R69, R30 ;  /* 0x0000001e45457221 */ /* 0x000fe20000000000 */
[----:B------:R-:W-:Y:S01]  /*5bd0*/  FADD R30, R45, R128 ;  /* 0x000000802d1e7221 */ /* 0x000fe20000000000 */
[----:B------:R-:W-:-:S02]  /*5be0*/  FADD R31, R31, R68 ;  /* 0x000000441f1f7221 */ /* 0x000fc40000000000 */
[----:B------:R-:W-:Y:S01]  /*5bf0*/  FADD R64, R69, R64 ;  /* 0x0000004045407221 */ /* 0x000fe20000000000 */
[----:B------:R-:W-:Y:S01]  /*5c00*/  HGMMA.64x16x16.F32 R168, R24, gdesc[UR4].tnspB, R168, gsb0 ;  /* 0x4020000418a87df0 */ /* 0x000fe200080008a8 */
[----:B------:R-:W-:Y:S01]  /*5c10*/  UMOV UR6, UR8 ;  /* 0x0000000800067c82 */ /* 0x000fe20008000000 */
[----:B------:R-:W-:Y:S01]  /*5c20*/  UMOV UR7, 0xc0000010 ;  /* 0xc000001000077882 */ /* 0x000fe20000000000 */
[----:B------:R-:W-:Y:S01]  /*5c30*/  UIADD3 UR8, UR14, 0x940, URZ ;  /* 0x000009400e087890 */ /* 0x000fe2000fffe03f */
[----:B------:R-:W-:Y:S01]  /*5c40*/  FADD R15, R15, R30 ;  /* 0x0000001e0f0f7221 */ /* 0x000fe20000000000 */
[----:B-1----:R-:W-:Y:S01]  /*5c50*/  @!P3 FMUL R12, R12, R12 ;  /* 0x0000000c0c0cb220 */ /* 0x002fe20000400000 */
[----:B------:R-:W-:-:S03]  /*5c60*/  FSETP.GEU.AND P3, PT, R144, -126, PT ;  /* 0xc2fc00009000780b */ /* 0x000fc60003f6e000 */
[----:B------:R-:W-:-:S04]  /*5c70*/  FADD R61, R61, R12 ;  /* 0x0000000c3d3d7221 */ /* 0x000fc80000000000 */
[----:B------:R-:W-:-:S06]  /*5c80*/  FADD R32, R32, R61 ;  /* 0x0000003d20207221 */ /* 0x000fcc0000000000 */
[----:B------:R-:W-:-:S06]  /*5c90*/  @!P3 FMUL R144, R144, 0.5 ;  /* 0x3f0000009090b820 */ /* 0x000fcc0000400000 */
[----:B------:R-:W1:Y:S01]  /*5ca0*/  MUFU.EX2 R144, R144 ;  /* 0x0000009000907308 */ /* 0x000e620000000800 */
[----:B------:R-:W-:Y:S02]  /*5cb0*/  WARPGROUP.DEPBAR.LE gsb0, 0x0 ;  /* 0x00008000000079c5 */ /* 0x000fe40000010000 */
[----:B------:R-:W-:Y:S01]  /*5cc0*/  WARPGROUP.ARRIVE ;  /* 0x00000000000079c5 */ /* 0x000fe20000000000 */
[----:B-1----:R-:W-:Y:S01]  /*5cd0*/  @!P3 FMUL R144, R144, R144 ;  /* 0x000000909090b220 */ /* 0x002fe20000400000 */
[----:B------:R-:W-:-:S04]  /*5ce0*/  FSETP.GEU.AND P3, PT, R145, -126, PT ;  /* 0xc2fc00009100780b */ /* 0x000fc80003f6e000 */
[----:B------:R-:W-:Y:S01]  /*5cf0*/  HGMMA.64x16x16.F32 R160, R24, gdesc[UR4].tnspB, R160, gsb0 ;  /* 0x4020000418a07df0 */ /* 0x000fe200080008a0 */
[----:B------:R-:W-:Y:S01]  /*5d00*/  UIADD3 UR6, UR14, 0x740, URZ ;  /* 0x000007400e067890 */ /* 0x000fe2000fffe03f */
[----:B------:R-:W-:Y:S01]  /*5d10*/  FADD R57, R57, R144 ;  /* 0x0000009039397221 */ /* 0x000fe20000000000 */
[----:B------:R-:W-:-:S03]  /*5d20*/  UMOV UR7, 0xc0000010 ;  /* 0xc000001000077882 */ /* 0x000fc60000000000 */
[----:B------:R-:W-:-:S04]  /*5d30*/  FADD R28, R28, R57 ;  /* 0x000000391c1c7221 */ /* 0x000fc80000000000 */
[----:B------:R-:W-:Y:S01]  /*5d40*/  FADD R28, R15, R28 ;  /* 0x0000001c0f1c7221 */ /* 0x000fe20000000000 */
[----:B------:R-:W-:-:S03]  /*5d50*/  @!P3 FMUL R145, R145, 0.5 ;  /* 0x3f0000009191b820 */ /* 0x000fc60000400000 */
[----:B------:R-:W-:-:S03]  /*5d60*/  FADD R28, R31, R28 ;  /* 0x0000001c1f1c7221 */ /* 0x000fc60000000000 */
[----:B------:R-:W1:Y:S02]  /*5d70*/  MUFU.EX2 R145, R145 ;  /* 0x0000009100917308 */ /* 0x000e640000000800 */
[----:B-1----:R-:W-:Y:S01]  /*5d80*/  @!P3 FMUL R145, R145, R145 ;  /* 0x000000919191b220 */ /* 0x002fe20000400000 */
[----:B------:R-:W-:-:S03]  /*5d90*/  FSETP.GEU.AND P3, PT, R148, -126, PT ;  /* 0xc2fc00009400780b */ /* 0x000fc60003f6e000 */
[----:B------:R-:W-:Y:S01]  /*5da0*/  FADD R56, R56, R145 ;  /* 0x0000009138387221 */ /* 0x000fe20000000000 */
[----:B------:R-:W-:Y:S02]  /*5db0*/  WARPGROUP.DEPBAR.LE gsb0, 0x0 ;  /* 0x00008000000079c5 */ /* 0x000fe40000010000 */
[----:B------:R-:W-:Y:S01]  /*5dc0*/  WARPGROUP.ARRIVE ;  /* 0x00000000000079c5 */ /* 0x000fe20000000000 */
[----:B------:R-:W-:-:S06]  /*5dd0*/  FADD R56, R29, R56 ;  /* 0x000000381d387221 */ /* 0x000fcc0000000000 */
[----:B------:R-:W-:Y:S01]  /*5de0*/  @!P3 FMUL R148, R148, 0.5 ;  /* 0x3f0000009494b820 */ /* 0x000fe20000400000 */
[----:B------:R-:W-:Y:S01]  /*5df0*/  FADD R19, R19, R56 ;  /* 0x0000003813137221 */ /* 0x000fe20000000000 */
[----:B------:R-:W-:Y:S01]  /*5e00*/  HGMMA.64x16x16.F32 R152, R24, gdesc[UR8].tnspB, R152, gsb0 ;  /* 0x4020000818987df0 */ /* 0x000fe20008000898 */
[----:B------:R-:W-:Y:S01]  /*5e10*/  UIADD3 UR10, UR14, 0xb40, URZ ;  /* 0x00000b400e0a7890 */ /* 0x000fe2000fffe03f */
[----:B------:R-:W-:Y:S02]  /*5e20*/  UMOV UR11, 0xc0000010 ;  /* 0xc0000010000b7882 */ /* 0x000fe40000000000 */
[----:B------:R-:W1:Y:S02]  /*5e30*/  MUFU.EX2 R148, R148 ;  /* 0x0000009400947308 */ /* 0x000e640000000800 */
[----:B-1----:R-:W-:Y:S01]  /*5e40*/  @!P3 FMUL R148, R148, R148 ;  /* 0x000000949494b220 */ /* 0x002fe20000400000 */
[----:B------:R-:W-:-:S13]  /*5e50*/  FSETP.GEU.AND P3, PT, R151, -126, PT ;  /* 0xc2fc00009700780b */ /* 0x000fda0003f6e000 */
[----:B------:R-:W-:Y:S01]  /*5e60*/  @!P3 FMUL R151, R151, 0.5 ;  /* 0x3f0000009797b820 */ /* 0x000fe20000400000 */
[----:B------:R-:W-:Y:S02]  /*5e70*/  WARPGROUP.DEPBAR.LE gsb0, 0x0 ;  /* 0x00008000000079c5 */ /* 0x000fe40000010000 */
[----:B------:R-:W1:Y:S01]  /*5e80*/  MUFU.EX2 R27, R111 ;  /* 0x0000006f001b7308 */ /* 0x000e620000000800 */
[----:B------:R-:W-:Y:S01]  /*5e90*/  F2FP.F16.F32.PACK_AB R24, R34, R35 ;  /* 0x000000232218723e */ /* 0x000fe200000000ff */
[----:B------:R-:W-:Y:S01]  /*5ea0*/  FADD R34, R21, R18 ;  /* 0x0000001215227221 */ /* 0x000fe20000000000 */
[----:B------:R-:W-:Y:S01]  /*5eb0*/  F2FP.F16.F32.PACK_AB R26, R43, R38 ;  /* 0x000000262b1a723e */ /* 0x000fe200000000ff */
[----:B------:R-:W-:Y:S01]  /*5ec0*/  FADD R21, R44, R125 ;  /* 0x0000007d2c157221 */ /* 0x000fe20000000000 */
[----:B------:R-:W-:Y:S01]  /*5ed0*/  F2FP.F16.F32.PACK_AB R25, R107, R106 ;  /* 0x0000006a6b19723e */ /* 0x000fe200000000ff */
[----:B------:R-:W-:Y:S01]  /*5ee0*/  FADD R38, R101, R122 ;  /* 0x0000007a65267221 */ /* 0x000fe20000000000 */
[----:B------:R-:W-:Y:S01]  /*5ef0*/  FADD R35, R108, R123 ;  /* 0x0000007b6c237221 */ /* 0x000fe20000000000 */
[----:B------:R-:W2:Y:S01]  /*5f00*/  MUFU.EX2 R18, R131 ;  /* 0x0000008300127308 */ /* 0x000ea20000000800 */
[----:B------:R-:W-:Y:S01]  /*5f10*/  FADD R21, R76, R21 ;  /* 0x000000154c157221 */ /* 0x000fe20000000000 */
[----:B------:R-:W-:Y:S01]  /*5f20*/  FADD R38, R55, R38 ;  /* 0x0000002637267221 */ /* 0x000fe20000000000 */
[----:B------:R-:W-:Y:S01]  /*5f30*/  FADD R35, R58, R35 ;  /* 0x000000233a237221 */ /* 0x000fe20000000000 */
[----:B------:R-:W-:Y:S01]  /*5f40*/  FADD R34, R37, R34 ;  /* 0x0000002225227221 */ /* 0x000fe20000000000 */
[----:B------:R-:W-:-:S03]  /*5f50*/  FADD R21, R21, R32 ;  /* 0x0000002015157221 */ /* 0x000fc60000000000 */
[----:B------:R-:W-:Y:S01]  /*5f60*/  FADD R19, R34, R19 ;  /* 0x0000001322137221 */ /* 0x000fe20000000000 */
[----:B-1----:R-:W-:Y:S01]  /*5f70*/  @!P5 FMUL R27, R27, R27 ;  /* 0x0000001b1b1bd220 */ /* 0x002fe20000400000 */
[----:B------:R-:W-:-:S03]  /*5f80*/  FSETP.GEU.AND P5, PT, R119, -126, PT ;  /* 0xc2fc00007700780b */ /* 0x000fc60003fae000 */
[----:B------:R-:W-:Y:S01]  /*5f90*/  FADD R112, R112, R27 ;  /* 0x0000001b70707221 */ /* 0x000fe20000000000 */
[----:B------:R-:W-:Y:S01]  /*5fa0*/  F2FP.F16.F32.PACK_AB R27, R27, R110 ;  /* 0x0000006e1b1b723e */ /* 0x000fe200000000ff */
[----:B--2---:R-:W-:-:S03]  /*5fb0*/  @!P6 FMUL R18, R18, R18 ;  /* 0x000000121212e220 */ /* 0x004fc60000400000 */
[----:B------:R-:W-:Y:S01]  /*5fc0*/  WARPGROUP.ARRIVE ;  /* 0x00000000000079c5 */ /* 0x000fe20000000000 */
[----:B------:R-:W-:Y:S01]  /*5fd0*/  FSETP.GEU.AND P6, PT, R139, -126, PT ;  /* 0xc2fc00008b00780b */ /* 0x000fe20003fce000 */
[----:B------:R-:W-:-:S03]  /*5fe0*/  FADD R67, R67, R18 ;  /* 0x0000001243437221 */ /* 0x000fc60000000000 */
[----:B------:R-:W-:Y:S01]  /*5ff0*/  @!P5 FMUL R119, R119, 0.5 ;  /* 0x3f0000007777d820 */ /* 0x000fe20000400000 */
[----:B------:R-:W-:Y:S01]  /*6000*/  HGMMA.64x16x16.F32 R168, R24, gdesc[UR4].tnspB, R168, gsb0 ;  /* 0x4020000418a87df0 */ /* 0x000fe200080008a8 */
[----:B------:R-:W-:Y:S01]  /*6010*/  UMOV UR6, UR8 ;  /* 0x0000000800067c82 */ /* 0x000fe20008000000 */
[----:B------:R-:W-:Y:S01]  /*6020*/  UMOV UR7, 0xc0000010 ;  /* 0xc000001000077882 */ /* 0x000fe20000000000 */
[----:B------:R-:W1:Y:S01]  /*6030*/  MUFU.EX2 R14, R119 ;  /* 0x00000077000e7308 */ /* 0x000e620000000800 */
[----:B------:R-:W-:Y:S01]  /*6040*/  UIADD3 UR8, UR14, 0x960, URZ ;  /* 0x000009600e087890 */ /* 0x000fe2000fffe03f */
[----:B------:R-:W-:-:S03]  /*6050*/  FADD R67, R88, R67 ;  /* 0x0000004358437221 */ /* 0x000fc60000000000 */
[----:B------:R-:W-:Y:S01]  /*6060*/  @!P6 FMUL R139, R139, 0.5 ;  /* 0x3f0000008b8be820 */ /* 0x000fe20000400000 */
[----:B-1----:R-:W-:Y:S01]  /*6070*/  @!P5 FMUL R14, R14, R14 ;  /* 0x0000000e0e0ed220 */ /* 0x002fe20000400000 */
[----:B------:R-:W-:-:S03]  /*6080*/  FSETP.GEU.AND P5, PT, R127, -126, PT ;  /* 0xc2fc00007f00780b */ /* 0x000fc60003fae000 */
[----:B------:R-:W-:-:S10]  /*6090*/  FADD R105, R105, R14 ;  /* 0x0000000e69697221 */ /* 0x000fd40000000000 */
[----:B------:R-:W-:Y:S01]  /*60a0*/  @!P5 FMUL R127, R127, 0.5 ;  /* 0x3f0000007f7fd820 */ /* 0x000fe20000400000 */
        /* <DEDUP_REMOVED lines=14> */
[----:B------:R-:W-:-:S02]  /*6190*/  F2FP.F16.F32.PACK_AB R27, R14, R11 ;  /* 0x0000000b0e1b723e */ /* 0x000fc400000000ff */
[----:B------:R-:W1:Y:S02]  /*61a0*/  MUFU.EX2 R11, R126 ;  /* 0x0000007e000b7308 */ /* 0x000e640000000800 */
[----:B------:R-:W-:-:S06]  /*61b0*/  WARPGROUP.ARRIVE ;  /* 0x00000000000079c5 */ /* 0x000fcc0000000000 */
[----:B------:R-:W-:Y:S01]  /*61c0*/  HGMMA.64x16x16.F32 R168, R24, gdesc[UR4].tnspB, R168, gsb0 ;  /* 0x4020000418a87df0 */ /* 0x000fe200080008a8 */
[----:B------:R-:W-:Y:S01]  /*61d0*/  UMOV UR6, UR8 ;  /* 0x0000000800067c82 */ /* 0x000fe20008000000 */
[----:B------:R-:W-:Y:S01]  /*61e0*/  UMOV UR7, 0xc0000010 ;  /* 0xc000001000077882 */ /* 0x000fe20000000000 */
[----:B------:R-:W2:Y:S01]  /*61f0*/  MUFU.EX2 R14, R127 ;  /* 0x0000007f000e7308 */ /* 0x000ea20000000800 */
[----:B------:R-:W-:Y:S01]  /*6200*/  UIADD3 UR8, UR14, 0x980, URZ ;  /* 0x000009800e087890 */ /* 0x000fe2000fffe03f */
[----:B-1----:R-:W-:Y:S01]  /*6210*/  @!P1 FMUL R11, R11, R11 ;  /* 0x0000000b0b0b9220 */ /* 0x002fe20000400000 */
[----:B------:R-:W-:-:S03]  /*6220*/  FSETP.GEU.AND P1, PT, R134, -126, PT ;  /* 0xc2fc00008600780b */ /* 0x000fc60003f2e000 */
[----:B------:R-:W-:-:S04]  /*6230*/  FADD R62, R62, R11 ;  /* 0x0000000b3e3e7221 */ /* 0x000fc80000000000 */
[----:B------:R-:W-:Y:S01]  /*6240*/  FADD R59, R59, R62 ;  /* 0x0000003e3b3b7221 */ /* 0x000fe20000000000 */
[----:B--2---:R-:W-:Y:S01]  /*6250*/  @!P5 FMUL R14, R14, R14 ;  /* 0x0000000e0e0ed220 */ /* 0x004fe20000400000 */
[----:B------:R-:W-:-:S04]  /*6260*/  FSETP.GEU.AND P5, PT, R135, -126, PT ;  /* 0xc2fc00008700780b */ /* 0x000fc80003fae000 */
[----:B------:R-:W-:Y:S01]  /*6270*/  @!P1 FMUL R134, R134, 0.5 ;  /* 0x3f00000086869820 */ /* 0x000fe20000400000 */
[----:B------:R-:W-:-:S04]  /*6280*/  FADD R63, R63, R14 ;  /* 0x0000000e3f3f7221 */ /* 0x000fc80000000000 */
[----:B------:R-:W-:Y:S01]  /*6290*/  FADD R63, R84, R63 ;  /* 0x0000003f543f7221 */ /* 0x000fe20000000000 */
[----:B------:R-:W1:Y:S03]  /*62a0*/  MUFU.EX2 R134, R134 ;  /* 0x0000008600867308 */ /* 0x000e660000000800 */
[----:B------:R-:W-:-:S06]  /*62b0*/  @!P5 FMUL R135, R135, 0.5 ;  /* 0x3f0000008787d820 */ /* 0x000fcc0000400000 */
[----:B------:R-:W2:Y:S01]  /*62c0*/  MUFU.EX2 R135, R135 ;  /* 0x0000008700877308 */ /* 0x000ea20000000800 */
        /* <DEDUP_REMOVED lines=8> */
[----:B------:R-:W-:Y:S01]  /*6350*/  FADD R92, R92, R109 ;  /* 0x0000006d5c5c7221 */ /* 0x000fe20000000000 */
[----:B--2---:R-:W-:Y:S01]  /*6360*/  @!P5 FMUL R135, R135, R135 ;  /* 0x000000878787d220 */ /* 0x004fe20000400000 */
[----:B------:R-:W-:Y:S01]  /*6370*/  FSETP.GEU.AND P5, PT, R143, -126, PT ;  /* 0xc2fc00008f00780b */ /* 0x000fe20003fae000 */
[----:B------:R-:W-:Y:S02]  /*6380*/  @!P1 FMUL R142, R142, 0.5 ;  /* 0x3f0000008e8e9820 */ /* 0x000fe40000400000 */
[----:B------:R-:W-:-:S04]  /*6390*/  FADD R116, R116, R135 ;  /* 0x0000008774747221 */ /* 0x000fc80000000000 */
[----:B------:R-:W-:-:S06]  /*63a0*/  FADD R85, R85, R116 ;  /* 0x0000007455557221 */ /* 0x000fcc0000000000 */
[----:B------:R-:W-:Y:S01]  /*63b0*/  @!P5 FMUL R143, R143, 0.5 ;  /* 0x3f0000008f8fd820 */ /* 0x000fe20000400000 */
        /* <DEDUP_REMOVED lines=15> */
[----:B------:R-:W-:Y:S01]  /*64b0*/  UIADD3 UR8, UR14, 0x9a0, URZ ;  /* 0x000009a00e087890 */ /* 0x000fe2000fffe03f */
[----:B------:R-:W2:Y:S01]  /*64c0*/  MUFU.EX2 R14, R139 ;  /* 0x0000008b000e7308 */ /* 0x000ea20000000800 */
[----:B-1----:R-:W-:Y:S01]  /*64d0*/  @!P2 FMUL R11, R11, R11 ;  /* 0x0000000b0b0ba220 */ /* 0x002fe20000400000 */
[----:B------:R-:W-:-:S03]  /*64e0*/  FSETP.GEU.AND P2, PT, R149, -126, PT ;  /* 0xc2fc00009500780b */ /* 0x000fc60003f4e000 */
[----:B------:R-:W-:-:S04]  /*64f0*/  FADD R74, R74, R11 ;  /* 0x0000000b4a4a7221 */ /* 0x000fc80000000000 */
[----:B------:R-:W-:Y:S01]  /*6500*/  FADD R89, R89, R74 ;  /* 0x0000004a59597221 */ /* 0x000fe20000000000 */
[----:B--2---:R-:W-:Y:S01]  /*6510*/  @!P6 FMUL R14, R14, R14 ;  /* 0x0000000e0e0ee220 */ /* 0x004fe20000400000 */
[----:B------:R-:W-:-:S04]  /*6520*/  FSETP.GEU.AND P6, PT, R146, -126, PT ;  /* 0xc2fc00009200780b */ /* 0x000fc80003fce000 */
[----:B------:R-:W-:Y:S01]  /*6530*/  @!P2 FMUL R149, R149, 0.5 ;  /* 0x3f0000009595a820 */ /* 0x000fe20000400000 */
[----:B------:R-:W-:Y:S01]  /*6540*/  FADD R38, R38, R89 ;  /* 0x0000005926267221 */ /* 0x000fe20000000000 */
[----:B------:R-:W-:-:S04]  /*6550*/  FADD R75, R75, R14 ;  /* 0x0000000e4b4b7221 */ /* 0x000fc80000000000 */
[----:B------:R-:W1:Y:S01]  /*6560*/  MUFU.EX2 R149, R149 ;  /* 0x0000009500957308 */ /* 0x000e620000000800 */
[----:B------:R-:W-:-:S04]  /*6570*/  FADD R96, R96, R75 ;  /* 0x0000004b60607221 */ /* 0x000fc80000000000 */
[----:B------:R-:W-:Y:S01]  /*6580*/  FADD R35, R35, R96 ;  /* 0x0000006023237221 */ /* 0x000fe20000000000 */
[----:B------:R-:W-:Y:S01]  /*6590*/  @!P6 FMUL R146, R146, 0.5 ;  /* 0x3f0000009292e820 */ /* 0x000fe20000400000 */
[----:B------:R-:W-:Y:S02]  /*65a0*/  WARPGROUP.DEPBAR.LE gsb0, 0x0 ;  /* 0x00008000000079c5 */ /* 0x000fe40000010000 */
[----:B------:R-:W-:Y:S01]  /*65b0*/  WARPGROUP.ARRIVE ;  /* 0x00000000000079c5 */ /* 0x000fe20000000000 */
[----:B-1----:R-:W-:-:S05]  /*65c0*/  @!P2 FMUL R149, R149, R149 ;  /* 0x000000959595a220 */ /* 0x002fca0000400000 */
        /* <DEDUP_REMOVED lines=12> */
[----:B------:R-:W-:Y:S01]  /*6690*/  F2FP.F16.F32.PACK_AB R27, R135, R134 ;  /* 0x00000086871b723e */ /* 0x000fe200000000ff */
[----:B------:R-:W1:Y:S03]  /*66a0*/  MUFU.EX2 R13, R142 ;  /* 0x0000008e000d7308 */ /* 0x000e660000000800 */
[----:B------:R-:W-:-:S05]  /*66b0*/  WARPGROUP.ARRIVE ;  /* 0x00000000000079c5 */ /* 0x000fca0000000000 */
[----:B------:R-:W2:Y:S01]  /*66c0*/  MUFU.EX2 R18, R143 ;  /* 0x0000008f00127308 */ /* 0x000ea20000000800 */
[----:B------:R-:W-:Y:S01]  /*66d0*/  HGMMA.64x16x16.F32 R168, R24, gdesc[UR4].tnspB, R168, gsb0 ;  /* 0x4020000418a87df0 */ /* 0x000fe200080008a8 */
[----:B------:R-:W-:Y:S01]  /*66e0*/  UMOV UR6, UR8 ;  /* 0x0000000800067c82 */ /* 0x000fe20008000000 */
[----:B------:R-:W-:Y:S01]  /*66f0*/  UMOV UR7, 0xc0000010 ;  /* 0xc000001000077882 */ /* 0x000fe20000000000 */
[----:B------:R-:W-:Y:S01]  /*6700*/  UIADD3 UR8, UR14, 0x9c0, URZ ;  /* 0x000009c00e087890 */ /* 0x000fe2000fffe03f */
[----:B-1----:R-:W-:Y:S01]  /*6710*/  @!P1 FMUL R13, R13, R13 ;  /* 0x0000000d0d0d9220 */ /* 0x002fe20000400000 */
[----:B------:R-:W-:-:S03]  /*6720*/  FSETP.GEU.AND P1, PT, R147, -126, PT ;  /* 0xc2fc00009300780b */ /* 0x000fc60003f2e000 */
[----:B------:R-:W-:Y:S01]  /*6730*/  FADD R78, R78, R13 ;  /* 0x0000000d4e4e7221 */ /* 0x000fe20000000000 */
[----:B--2---:R-:W-:Y:S01]  /*6740*/  @!P5 FMUL R18, R18, R18 ;  /* 0x000000121212d220 */ /* 0x004fe20000400000 */
[----:B------:R-:W-:Y:S02]  /*6750*/  FSETP.GEU.AND P5, PT, R150, -126, PT ;  /* 0xc2fc00009600780b */ /* 0x000fe40003fae000 */
[----:B------:R-:W-:Y:S01]  /*6760*/  FADD R78, R93, R78 ;  /* 0x0000004e5d4e7221 */ /* 0x000fe20000000000 */
[----:B------:R-:W-:-:S05]  /*6770*/  FADD R79, R79, R18 ;  /* 0x000000124f4f7221 */ /* 0x000fca0000000000 */
[----:B------:R-:W-:Y:S01]  /*6780*/  @!P1 FMUL R147, R147, 0.5 ;  /* 0x3f00000093939820 */ /* 0x000fe20000400000 */
[----:B------:R-:W-:Y:S01]  /*6790*/  FADD R59, R59, R78 ;  /* 0x0000004e3b3b7221 */ /* 0x000fe20000000000 */
[----:B------:R-:W-:-:S04]  /*67a0*/  FADD R112, R112, R79 ;  /* 0x0000004f70707221 */ /* 0x000fc80000000000 */
[----:B------:R-:W-:Y:S01]  /*67b0*/  FADD R63, R63, R112 ;  /* 0x000000703f3f7221 */ /* 0x000fe20000000000 */
        /* <DEDUP_REMOVED lines=14> */
[----:B------:R-:W-:Y:S01]  /*68a0*/  F2FP.F16.F32.PACK_AB R25, R14, R11 ;  /* 0x0000000b0e19723e */ /* 0x000fe200000000ff */
[----:B------:R-:W-:Y:S01]  /*68b0*/  FADD R14, R53, R148 ;  /* 0x00000094350e7221 */ /* 0x000fe20000000000 */
[----:B------:R-:W-:Y:S01]  /*68c0*/  F2FP.F16.F32.PACK_AB R27, R18, R13 ;  /* 0x0000000d121b723e */ /* 0x000fe200000000ff */
[----:B------:R-:W1:Y:S01]  /*68d0*/  MUFU.EX2 R11, R146 ;  /* 0x00000092000b7308 */ /* 0x000e620000000800 */
[----:B------:R-:W-:Y:S01]  /*68e0*/  FADD R13, R52, R149 ;  /* 0x00000095340d7221 */ /* 0x000fe20000000000 */
[----:B------:R-:W-:Y:S01]  /*68f0*/  FADD R33, R33, R14 ;  /* 0x0000000e21217221 */ /* 0x000fe20000000000 */
[----:B------:R-:W-:-:S02]  /*6900*/  WARPGROUP.ARRIVE ;  /* 0x00000000000079c5 */ /* 0x000fc40000000000 */
[----:B------:R-:W-:Y:S01]  /*6910*/  FADD R36, R36, R13 ;  /* 0x0000000d24247221 */ /* 0x000fe20000000000 */
[----:B------:R-:W-:Y:S02]  /*6920*/  FADD R33, R20, R33 ;  /* 0x0000002114217221 */ /* 0x000fe40000000000 */
[----:B------:R-:W2:Y:S01]  /*6930*/  MUFU.EX2 R12, R147 ;  /* 0x00000093000c7308 */ /* 0x000ea20000000800 */
[----:B------:R-:W-:Y:S01]  /*6940*/  HGMMA.64x16x16.F32 R168, R24, gdesc[UR4].tnspB, R168, gsb0 ;  /* 0x4020000418a87df0 */ /* 0x000fe200080008a8 */
[----:B------:R-:W-:Y:S01]  /*6950*/  UMOV UR6, UR8 ;  /* 0x0000000800067c82 */ /* 0x000fe20008000000 */
[----:B------:R-:W-:Y:S01]  /*6960*/  UMOV UR7, 0xc0000010 ;  /* 0xc000001000077882 */ /* 0x000fe20000000000 */
[----:B------:R-:W-:Y:S01]  /*6970*/  UIADD3 UR8, UR14, 0x9e0, URZ ;  /* 0x000009e00e087890 */ /* 0x000fe2000fffe03f */
[----:B------:R-:W-:Y:S01]  /*6980*/  FADD R36, R23, R36 ;  /* 0x0000002417247221 */ /* 0x000fe20000000000 */
[----:B------:R-:W-:Y:S02]  /*6990*/  FADD R33, R64, R33 ;  /* 0x0000002140217221 */ /* 0x000fe40000000000 */
[----:B------:R-:W3:Y:S01]  /*69a0*/  MUFU.EX2 R14, R151 ;  /* 0x00000097000e7308 */ /* 0x000ee20000000800 */
[----:B-1----:R-:W-:Y:S01]  /*69b0*/  @!P6 FMUL R11, R11, R11 ;  /* 0x0000000b0b0be220 */ /* 0x002fe20000400000 */
[----:B------:R-:W-:Y:S01]  /*69c0*/  FADD R36, R21, R36 ;  /* 0x0000002415247221 */ /* 0x000fe20000000000 */
[----:B------:R-:W-:-:S02]  /*69d0*/  FADD R28, R28, R33 ;  /* 0x000000211c1c7221 */ /* 0x000fc40000000000 */
[----:B------:R-:W-:Y:S01]  /*69e0*/  FADD R82, R82, R11 ;  /* 0x0000000b52527221 */ /* 0x000fe20000000000 */
[----:B------:R-:W-:Y:S01]  /*69f0*/  FADD R19, R19, R36 ;  /* 0x0000002413137221 */ /* 0x000fe20000000000 */
[----:B--2---:R-:W-:Y:S02]  /*6a00*/  @!P1 FMUL R12, R12, R12 ;  /* 0x0000000c0c0c9220 */ /* 0x004fe40000400000 */
[----:B------:R-:W-:Y:S01]  /*6a10*/  FADD R97, R97, R82 ;  /* 0x0000005261617221 */ /* 0x000fe20000000000 */
[----:B------:R-:W-:Y:S01]  /*6a20*/  FADD R176, R28, R19 ;  /* 0x000000131cb07221 */ /* 0x000fe20000000000 */
[----:B------:R-:W-:Y:S02]  /*6a30*/  FADD R83, R83, R12 ;  /* 0x0000000c53537221 */ /* 0x000fe40000000000 */
[----:B------:R-:W-:Y:S01]  /*6a40*/  FADD R97, R66, R97 ;  /* 0x0000006142617221 */ /* 0x000fe20000000000 */
[----:B---3--:R-:W-:Y:S01]  /*6a50*/  @!P3 FMUL R14, R14, R14 ;  /* 0x0000000e0e0eb220 */ /* 0x008fe20000400000 */
[----:B------:R-:W-:-:S02]  /*6a60*/  FADD R104, R104, R83 ;  /* 0x0000005368687221 */ /* 0x000fc40000000000 */
[----:B------:R-:W-:Y:S02]  /*6a70*/  FADD R38, R38, R97 ;  /* 0x0000006126267221 */ /* 0x000fe40000000000 */
[----:B------:R-:W-:-:S04]  /*6a80*/  FADD R104, R67, R104 ;  /* 0x0000006843687221 */ /* 0x000fc80000000000 */
[----:B------:R-:W-:Y:S01]  /*6a90*/  FADD R35, R35, R104 ;  /* 0x0000006823237221 */ /* 0x000fe20000000000 */
        /* <DEDUP_REMOVED lines=11> */
[----:B------:R-:W1:Y:S01]  /*6b50*/  MUFU.EX2 R27, R150 ;  /* 0x00000096001b7308 */ /* 0x000e620000000800 */
[----:B------:R-:W-:Y:S02]  /*6b60*/  F2FP.F16.F32.PACK_AB R24, R145, R144 ;  /* 0x000000909118723e */ /* 0x000fe400000000ff */
[----:B------:R-:W-:Y:S02]  /*6b70*/  F2FP.F16.F32.PACK_AB R26, R149, R148 ;  /* 0x00000094951a723e */ /* 0x000fe400000000ff */
[----:B------:R-:W-:Y:S01]  /*6b80*/  F2FP.F16.F32.PACK_AB R25, R12, R11 ;  /* 0x0000000b0c19723e */ /* 0x000fe200000000ff */
[----:B------:R-:W-:Y:S01]  /*6b90*/  FADD R12, R87, R14 ;  /* 0x0000000e570c7221 */ /* 0x000fe20000000000 */
[----:B-1----:R-:W-:-:S04]  /*6ba0*/  @!P5 FMUL R27, R27, R27 ;  /* 0x0000001b1b1bd220 */ /* 0x002fc80000400000 */
[----:B------:R-:W-:Y:S01]  /*6bb0*/  FADD R13, R86, R27 ;  /* 0x0000001b560d7221 */ /* 0x000fe20000000000 */
[----:B------:R-:W-:Y:S01]  /*6bc0*/  F2FP.F16.F32.PACK_AB R27, R14, R27 ;  /* 0x0000001b0e1b723e */ /* 0x000fe200000000ff */
[----:B------:R-:W-:Y:S01]  /*6bd0*/  FADD R14, R105, R12 ;  /* 0x0000000c690e7221 */ /* 0x000fe20000000000 */
[----:B------:R-:W-:Y:S01]  /*6be0*/  IADD3 R12, R2, 0x19820, RZ ;  /* 0x00019820020c7810 */ /* 0x000fe20007ffe0ff */
[----:B------:R-:W-:Y:S01]  /*6bf0*/  FADD R13, R100, R13 ;  /* 0x0000000d640d7221 */ /* 0x000fe20000000000 */
[----:B------:R-:W-:Y:S01]  /*6c00*/  WARPGROUP.ARRIVE ;  /* 0x00000000000079c5 */ /* 0x000fe20000000000 */
[----:B------:R-:W-:Y:S01]  /*6c10*/  FADD R14, R85, R14 ;  /* 0x0000000e550e7221 */ /* 0x000fe20000000000 */
[----:B------:R-:W-:Y:S01]  /*6c20*/  PRMT R11, RZ, 0x654, R12 ;  /* 0x00000654ff0b7816 */ /* 0x000fe2000000000c */
[----:B------:R-:W-:Y:S02]  /*6c30*/  FADD R92, R92, R13 ;  /* 0x0000000d5c5c7221 */ /* 0x000fe40000000000 */
[----:B------:R-:W-:Y:S01]  /*6c40*/  FADD R14, R63, R14 ;  /* 0x0000000e3f0e7221 */ /* 0x000fe20000000000 */
[----:B------:R-:W-:Y:S01]  /*6c50*/  HGMMA.64x16x16.F32 R168, R24, gdesc[UR4].tnspB, R168, gsb0 ;  /* 0x4020000418a87df0 */ /* 0x000fe200080008a8 */
[----:B------:R-:W-:Y:S01]  /*6c60*/  UMOV UR6, UR8 ;  /* 0x0000000800067c82 */ /* 0x000fe20008000000 */
[----:B------:R-:W-:Y:S01]  /*6c70*/  UMOV UR7, 0xc0000010 ;  /* 0xc000001000077882 */ /* 0x000fe20000000000 */
[----:B------:R-:W-:Y:S01]  /*6c80*/  FADD R59, R59, R92 ;  /* 0x0000005c3b3b7221 */ /* 0x000fe20000000000 */
[----:B------:R-:W-:-:S03]  /*6c90*/  FADD R35, R35, R14 ;  /* 0x0000000e23237221 */ /* 0x000fc60000000000 */
[----:B------:R-:W-:-:S04]  /*6ca0*/  FADD R38, R38, R59 ;  /* 0x0000003b26267221 */ /* 0x000fc80000000000 */
[----:B------:R-:W-:Y:S01]  /*6cb0*/  FADD R19, R38, R35 ;  /* 0x0000002326137221 */ /* 0x000fe20000000000 */
[----:B------:R-:W-:Y:S02]  /*6cc0*/  WARPGROUP.DEPBAR.LE gsb0, 0x0 ;  /* 0x00008000000079c5 */ /* 0x000fe40000010000 */
[----:B------:R-:W-:-:S06]  /*6cd0*/  WARPGROUP.ARRIVE ;  /* 0x00000000000079c5 */ /* 0x000fcc0000000000 */
[----:B------:R-:W-:Y:S03]  /*6ce0*/  HGMMA.64x16x16.F32 R160, R24, gdesc[UR4].tnspB, R160, gsb0 ;  /* 0x4020000418a07df0 */ /* 0x000fe600080008a0 */
[----:B------:R-:W-:Y:S02]  /*6cf0*/  WARPGROUP.DEPBAR.LE gsb0, 0x0 ;  /* 0x00008000000079c5 */ /* 0x000fe40000010000 */
[----:B------:R-:W-:-:S06]  /*6d00*/  WARPGROUP.ARRIVE ;  /* 0x00000000000079c5 */ /* 0x000fcc0000000000 */
[----:B------:R-:W-:Y:S03]  /*6d10*/  HGMMA.64x16x16.F32 R152, R24, gdesc[UR8].tnspB, R152, gsb0 ;  /* 0x4020000818987df0 */ /* 0x000fe60008000898 */
[----:B------:R-:W-:Y:S02]  /*6d20*/  WARPGROUP.DEPBAR.LE gsb0, 0x0 ;  /* 0x00008000000079c5 */ /* 0x000fe40000010000 */
[----:B------:R1:W-:Y:S01]  /*6d30*/  SYNCS.ARRIVE.TRANS64.RED.A1T0 RZ, [R11+URZ], RZ ;  /* 0x000000ff0bff79a7 */ /* 0x0003e2000810043f */
[----:B------:R-:W-:Y:S05]  /*6d40*/  @!P4 BRA `(.L_x_24) ;  /* 0x0000005c00c4c947 */ /* 0x000fea0003800000 */
[----:B------:R-:W-:Y:S01]  /*6d50*/  MOV R14, R10 ;  /* 0x0000000a000e7202 */ /* 0x000fe20000000f00 */
[----:B------:R-:W-:Y:S01]  /*6d60*/  ULDC.64 UR38, c[0x0][0x198] ;  /* 0x0000660000267ab9 */ /* 0x000fe20000000a00 */
[----:B------:R-:W-:Y:S01]  /*6d70*/  MOV R21, R3 ;  /* 0x0000000300157202 */ /* 0x000fe20000000f00 */
[----:B------:R-:W-:Y:S01]  /*6d80*/  ULDC UR15, c[0x0][0x604] ;  /* 0x00018100000f7ab9 */ /* 0x000fe20000000800 */
[----:B-1----:R-:W-:Y:S02]  /*6d90*/  MOV R11, R0 ;  /* 0x00000000000b7202 */ /* 0x002fe40000000f00 */
[----:B------:R-:W-:Y:S02]  /*6da0*/  MOV R13, 0x1 ;  /* 0x00000001000d7802 */ /* 0x000fe40000000f00 */
[----:B------:R-:W-:-:S07]  /*6db0*/  MOV R15, 0x2 ;  /* 0x00000002000f7802 */ /* 0x000fce0000000f00 */
.L_x_37:
[----:B------:R-:W-:Y:S01]  /*6dc0*/  LEA R3, R15, R2, 0x3 ;  /* 0x000000020f037211 */ /* 0x000fe200078e18ff */
[----:B------:R-:W-:Y:S05]  /*6dd0*/  YIELD ;  /* 0x0000000000007946 */ /* 0x000fea0003800000 */
[----:B------:R-:W-:-:S04]  /*6de0*/  SHF.L.U32 R0, R4, 0x1f, RZ ;  /* 0x0000001f04007819 */ /* 0x000fc800000006ff */
[----:B-1----:R-:W1:Y:S02]  /*6df0*/  SYNCS.PHASECHK.TRANS64.TRYWAIT P1, [R3+URZ+0x19800], R0 ;  /* 0x01980000030075a7 */ /* 0x002e64000802017f */
[----:B-1----:R-:W-:Y:S05]  /*6e00*/  @!P1 BRA `(.L_x_25) ;  /* 0x0000007000e89947 */ /* 0x002fea0003800000 */
.L_x_69:
[----:B------:R-:W-:Y:S05]  /*6e10*/  WARPSYNC.ALL ;  /* 0x0000000000007948 */ /* 0x000fea0003800000 */
[----:B------:R-:W-:Y:S01]  /*6e20*/  MOV R22, UR22 ;  /* 0x0000001600167c02 */ /* 0x000fe20008000f00 */
[----:B------:R-:W-:Y:S01]  /*6e30*/  WARPGROUP.ARRIVE ;  /* 0x00000000000079c5 */ /* 0x000fe20000000000 */
[----:B------:R-:W-:Y:S02]  /*6e40*/  MOV R23, 0xc0000010 ;  /* 0xc000001000177802 */ /* 0x000fe40000000f00 */
[----:B------:R-:W-:Y:S01]  /*6e50*/  MOV R179, 0xc0000010 ;  /* 0xc000001000b37802 */ /* 0x000fe20000000f00 */
[----:B------:R-:W-:Y:S01]  /*6e60*/  IMAD R22, R15, 0x600, R22 ;  /* 0x000006000f167824 */ /* 0x000fe200078e0216 */
[----:B------:R-:W-:Y:S01]  /*6e70*/  R2UR UR47, R23 ;  /* 0x00000000172f72ca */ /* 0x000fe200000e0000 */
[----:B------:R-:W-:Y:S01]  /*6e80*/  IMAD.MOV.U32 R23, RZ, RZ, -0x3ffffff0 ;  /* 0xc0000010ff177424 */ /* 0x000fe200078e00ff */
[----:B------:R-:W-:-:S02]  /*6e90*/  R2UR UR7, R179 ;  /* 0x00000000b30772ca */ /* 0x000fc400000e0000 */
[C---:B------:R-:W-:Y:S02]  /*6ea0*/  R2UR UR46, R22.reuse ;  /* 0x00000000162e72ca */ /* 0x040fe400000e0000 */
[C---:B------:R-:W-:Y:S02]  /*6eb0*/  IADD3 R178, R22.reuse, 0x200, RZ ;  /* 0x0000020016b27810 */ /* 0x040fe40007ffe0ff */
[----:B------:R-:W-:Y:S02]  /*6ec0*/  IADD3 R22, R22, 0x400, RZ ;  /* 0x0000040016167810 */ /* 0x000fe40007ffe0ff */
[----:B------:R-:W-:Y:S02]  /*6ed0*/  R2UR UR6, R178 ;  /* 0x00000000b20672ca */ /* 0x000fe400000e0000 */
[----:B------:R-:W-:Y:S02]  /*6ee0*/  R2UR UR42, R22 ;  /* 0x00000000162a72ca */ /* 0x000fe400000e0000 */
[----:B------:R-:W-:-:S02]  /*6ef0*/  R2UR UR43, R23 ;  /* 0x00000000172b72ca */ /* 0x000fc400000e0000 */
[----:B------:R-:W-:Y:S01]  /*6f00*/  ISETP.NE.AND P1, PT, R9, RZ, PT ;  /* 0x000000ff0900720c */ /* 0x000fe20003f25270 */
[----:B------:R-:W-:Y:S03]  /*6f10*/  HGMMA.64x256x16.F32 R24, gdesc[UR44], RZ, !UPT, gsb0 ;  /* 0x03e000002c1879f0 */ /* 0x000fe6000c0008ff */
[----:B------:R-:W-:Y:S02]  /*6f20*/  WARPGROUP.DEPBAR.LE gsb0, 0x0 ;  /* 0x00008000000079c5 */ /* 0x000fe40000010000 */
[----:B------:R-:W-:-:S15]  /*6f30*/  WARPGROUP.ARRIVE ;  /* 0x00000000000079c5 */ /* 0x000fde0000000000 */
[----:B------:R-:W-:-:S08]  /*6f40*/  NOP ;  /* 0x0000000000007918 */ /* 0x000fd00000000000 */
[----:B------:R-:W-:Y:S03]  /*6f50*/  HGMMA.64x256x16.F32 R24, gdesc[UR4], R24, gsb0 ;  /* 0x03e00000041879f0 */ /* 0x000fe60008000818 */
[----:B------:R-:W-:Y:S02]  /*6f60*/  WARPGROUP.DEPBAR.LE gsb0, 0x0 ;  /* 0x00008000000079c5 */ /* 0x000fe40000010000 */
[----:B------:R-:W-:-:S15]  /*6f70*/  WARPGROUP.ARRIVE ;  /* 0x00000000000079c5 */ /* 0x000fde0000000000 */
[----:B------:R-:W-:-:S08]  /*6f80*/  NOP ;  /* 0x0000000000007918 */ /* 0x000fd00000000000 */
[----:B------:R-:W-:Y:S03]  /*6f90*/  HGMMA.64x256x16.F32 R24, gdesc[UR40], R24, gsb0 ;  /* 0x03e00000281879f0 */ /* 0x000fe60008000818 */
[----:B------:R-:W-:Y:S02]  /*6fa0*/  WARPGROUP.DEPBAR.LE gsb0, 0x0 ;  /* 0x00008000000079c5 */ /* 0x000fe40000010000 */
[----:B------:R-:W-:Y:S05]  /*6fb0*/  @P1 BRA `(.L_x_26) ;  /* 0x0000000000bc1947 */ /* 0x000fea0003800000 */
[----:B------:R-:W-:-:S13]  /*6fc0*/  ISETP.LT.OR P2, PT, R7, 0x1, !P0 ;  /* 0x000000010700780c */ /* 0x000fda0004741670 */
[----:B------:R-:W-:Y:S05]  /*6fd0*/  @P2 BRA `(.L_x_27) ;  /* 0x0000000000b02947 */ /* 0x000fea0003800000 */
[----:B-1----:R-:W-:Y:S02]  /*6fe0*/  LEA R0, R5, R2, 0x3 ;  /* 0x0000000205007211 */ /* 0x002fe400078e18ff */
[----:B------:R-:W-:Y:S02]  /*6ff0*/  SHF.L.U32 R3, R6, 0x1f, RZ ;  /* 0x0000001f06037819 */ /* 0x000fe400000006ff */
[----:B------:R-:W-:Y:S02]  /*7000*/  ISETP.NE.AND P3, PT, R16, RZ, PT ;  /* 0x000000ff1000720c */ /* 0x000fe40003f65270 */
[----:B------:R-:W1:Y:S02]  /*7010*/  SYNCS.PHASECHK.TRANS64.TRYWAIT P2, [R0+URZ+0x19820], R3 ;  /* 0x01982003000075a7 */ /* 0x000e64000804017f */
[----:B-1----:R-:W-:Y:S09]  /*7020*/  @!P2 BRA `(.L_x_28) ;  /* 0x000000700074a947 */ /* 0x002ff20003800000 */
.L_x_70:
[----:B------:R-:W-:Y:S05]  /*7030*/  @P3 BRA `(.L_x_29) ;  /* 0x0000000000143947 */ /* 0x000fea0003800000 */
[----:B------:R-:W-:Y:S02]  /*7040*/  LOP3.LUT P2, RZ, R17, 0x1f, RZ, 0xc0, !PT ;  /* 0x0000001f11ff7812 */ /* 0x000fe4000784c0ff */
[----:B-1----:R-:W-:-:S04]  /*7050*/  MOV R3, 0x6000 ;  /* 0x0000600000037802 */ /* 0x002fc80000000f00 */
[----:B------:R2:W-:Y:S07]  /*7060*/  SYNCS.ARRIVE.TRANS64 RZ, [R0+URZ+0x19800], R3 ;  /* 0x0198000300ff79a7 */ /* 0x0005ee000800003f */
[----:B------:R-:W-:Y:S05]  /*7070*/  @!P2 BRA `(.L_x_29) ;  /* 0x000000000004a947 */ /* 0x000fea0003800000 */
[----:B------:R-:W-:Y:S01]  /*7080*/  BPT.TRAP 0x1 ;  /* 0x000000040000795c */ /* 0x000fe20000300000 */
.L_x_29:
[----:B-12---:R-:W-:Y:S01]  /*7090*/  IMAD R3, R5, 0x6000, R2 ;  /* 0x0000600005037824 */ /* 0x006fe200078e0202 */
[----:B------:R-:W-:Y:S01]  /*70a0*/  R2UR UR35, R8 ;  /* 0x00000000082372ca */ /* 0x000fe200000e0000 */
[----:B------:R-:W-:Y:S01]  /*70b0*/  UIADD3 UR6, UP0, UR38, 0x1f0, URZ ;  /* 0x000001f026067890 */ /* 0x000fe2000ff1e03f */
[----:B------:R-:W-:Y:S01]  /*70c0*/  R2UR UR33, R0 ;  /* 0x00000000002172ca */ /* 0x000fe200000e0000 */
[----:B------:R-:W-:Y:S01]  /*70d0*/  UMOV UR24, 0x0 ;  /* 0x0000000000187882 */ /* 0x000fe20000000000 */
[----:B------:R-:W-:Y:S01]  /*70e0*/  R2UR UR8, R3 ;  /* 0x00000000030872ca */ /* 0x000fe200000e0000 */
[----:B------:R-:W-:Y:S01]  /*70f0*/  UIADD3.X UR7, URZ, UR39, URZ, UP0, !UPT ;  /* 0x000000273f077290 */ /* 0x000fe200087fe43f */
[----:B------:R-:W-:Y:S01]  /*7100*/  IADD3 R5, R5, 0x1, RZ ;  /* 0x0000000105057810 */ /* 0x000fe20007ffe0ff */
[----:B------:R-:W-:Y:S01]  /*7110*/  UMOV UR25, 0x10000000 ;  /* 0x1000000000197882 */ /* 0x000fe20000000000 */
[----:B------:R-:W-:Y:S01]  /*7120*/  UMOV UR34, URZ ;  /* 0x0000003f00227c82 */ /* 0x000fe20008000000 */
[----:B------:R-:W-:Y:S01]  /*7130*/  UMOV UR18, 0x10 ;  /* 0x0000001000127882 */ /* 0x000fe20000000000 */
[----:B------:R-:W-:Y:S01]  /*7140*/  UMOV UR20, UR36 ;  /* 0x0000002400147c82 */ /* 0x000fe20008000000 */
[----:B------:R-:W-:Y:S01]  /*7150*/  UMOV UR21, UR37 ;  /* 0x0000002500157c82 */ /* 0x000fe20008000000 */
[----:B------:R-:W-:Y:S01]  /*7160*/  UMOV UR10, 0x20 ;  /* 0x00000020000a7882 */ /* 0x000fe20000000000 */
[----:B------:R-:W-:Y:S01]  /*7170*/  USHF.L.U32 UR35, UR35, 0x8, URZ ;  /* 0x0000000823237899 */ /* 0x000fe2000800063f */
[----:B------:R-:W-:Y:S01]  /*7180*/  ISETP.NE.AND P2, PT, R5, 0x4, PT ;  /* 0x000000040500780c */ /* 0x000fe20003f45270 */
[----:B------:R-:W-:-:S02]  /*7190*/  UIADD3 UR33, UR33, 0x19800, URZ ;  /* 0x0001980021217890 */ /* 0x000fc4000fffe03f */
[----:B------:R-:W-:Y:S01]  /*71a0*/  UIADD3 UR32, UR8, 0x1800, URZ ;  /* 0x0000180008207890 */ /* 0x000fe2000fffe03f */
[----:B------:R-:W-:Y:S01]  /*71b0*/  SEL R3, RZ, 0x1, P2 ;  /* 0x00000001ff037807 */ /* 0x000fe20001000000 */
        /* <DEDUP_REMOVED lines=8> */
[----:B------:R-:W-:Y:S01]  /*7240*/  UMOV UR9, UR33 ;  /* 0x0000002100097c82 */ /* 0x000fe20008000000 */
[----:B------:R-:W-:Y:S01]  /*7250*/  UMOV UR11, UR35 ;  /* 0x00000023000b7c82 */ /* 0x000fe20008000000 */
[----:B------:R2:W-:Y:S01]  /*7260*/  UTMALDG.4D [UR32], [UR6], desc[UR24] ;  /* 0x00001820060075b4 */ /* 0x0005e20008019000 */
[----:B------:R2:W-:Y:S01]  /*7270*/  UTMALDG.4D [UR16], [UR6], desc[UR24] ;  /* 0x00001810060075b4 */ /* 0x0005e20008019000 */
[----:B------:R2:W-:Y:S02]  /*7280*/  UTMALDG.4D [UR8], [UR6], desc[UR24] ;  /* 0x00001808060075b4 */ /* 0x0005e40008019000 */
[----:B--2---:R-:W-:Y:S01]  /*7290*/  NOP ;  /* 0x0000000000007918 */ /* 0x004fe20000000000 */
.L_x_27:
[----:B------:R-:W-:-:S07]  /*72a0*/  IADD3 R7, R7, -0x1, RZ ;  /* 0xffffffff07077810 */ /* 0x000fce0007ffe0ff */
.L_x_26:
[----:B------:R-:W-:Y:S01]  /*72b0*/  IADD3 R15, R15, 0x1, RZ ;  /* 0x000000010f0f7810 */ /* 0x000fe20007ffe0ff */
[----:B------:R-:W-:Y:S05]  /*72c0*/  WARPSYNC.ALL ;  /* 0x0000000000007948 */ /* 0x000fea0003800000 */
[----:B------:R-:W-:-:S04]  /*72d0*/  ISETP.NE.AND P2, PT, R15, 0x4, PT ;  /* 0x000000040f00780c */ /* 0x000fc80003f45270 */
[----:B-1----:R-:W-:Y:S02]  /*72e0*/  SEL R3, RZ, 0x1, P2 ;  /* 0x00000001ff037807 */ /* 0x002fe40001000000 */
[----:B------:R-:W-:Y:S02]  /*72f0*/  SEL R15, R15, RZ, P2 ;  /* 0x000000ff0f0f7207 */ /* 0x000fe40001000000 */
[----:B------:R-:W-:Y:S02]  /*7300*/  LOP3.LUT R18, R4, R3, RZ, 0x3c, !PT ;  /* 0x0000000304127212 */ /* 0x000fe400078e3cff */
[----:B------:R-:W-:Y:S01]  /*7310*/  FMNMX R0, R24, R21, !PT ;  /* 0x0000001518007209 */ /* 0x000fe20007800000 */
[----:B------:R-:W-:Y:S01]  /*7320*/  BSSY B0, `(.L_x_30) ;  /* 0x00000a4000007945 */ /* 0x000fe20003800000 */
        /* <DEDUP_REMOVED lines=127> */
[----:B------:R-:W-:Y:S01]  /*7b20*/  LEA R22, R13, R12, 0x3 ;  /* 0x0000000c0d167211 */ /* 0x000fe200078e18ff */
[----:B------:R-:W1:Y:S01]  /*7b30*/  SHFL.BFLY PT, R3, R4, 0x1, 0x1f ;  /* 0x0c201f0004037f89 */ /* 0x000e6200000e0000 */
[----:B------:R-:W-:-:S02]  /*7b40*/  LEA R177, R15, R2, 0x3 ;  /* 0x000000020fb17211 */ /* 0x000fc400078e18ff */
[----:B------:R-:W-:Y:S01]  /*7b50*/  PRMT R22, RZ, 0x654, R22 ;  /* 0x00000654ff167816 */ /* 0x000fe20000000016 */
[----:B------:R-:W2:Y:S03]  /*7b60*/  SHFL.BFLY PT, R23, R10, 0x1, 0x1f ;  /* 0x0c201f000a177f89 */ /* 0x000ea600000e0000 */
[----:B------:R3:W-:Y:S01]  /*7b70*/  SYNCS.ARRIVE.TRANS64.RED.A1T0 RZ, [R22+URZ], RZ ;  /* 0x000000ff16ff79a7 */ /* 0x0007e2000810043f */
[----:B-1----:R-:W-:Y:S02]  /*7b80*/  FMNMX R20, R4, R3, !PT ;  /* 0x0000000304147209 */ /* 0x002fe40007800000 */
[----:B--2---:R-:W-:-:S03]  /*7b90*/  FMNMX R23, R10, R23, !PT ;  /* 0x000000170a177209 */ /* 0x004fc60007800000 */
[----:B------:R-:W1:Y:S04]  /*7ba0*/  SHFL.BFLY PT, R3, R20, 0x2, 0x1f ;  /* 0x0c401f0014037f89 */ /* 0x000e6800000e0000 */
[----:B------:R-:W2:Y:S01]  /*7bb0*/  SHFL.BFLY PT, R0, R23, 0x2, 0x1f ;  /* 0x0c401f0017007f89 */ /* 0x000ea200000e0000 */
[----:B-1----:R-:W-:Y:S02]  /*7bc0*/  FMNMX R3, R20, R3, !PT ;  /* 0x0000000314037209 */ /* 0x002fe40007800000 */
[----:B------:R-:W-:Y:S02]  /*7bd0*/  SHF.L.U32 R20, R18, 0x1f, RZ ;  /* 0x0000001f12147819 */ /* 0x000fe400000006ff */
[----:B--2---:R-:W-:Y:S02]  /*7be0*/  FMNMX R0, R23, R0, !PT ;  /* 0x0000000017007209 */ /* 0x004fe40007800000 */
[----:B------:R-:W-:Y:S01]  /*7bf0*/  FSETP.NEU.AND P2, PT, R3, -INF , PT ;  /* 0xff8000000300780b */ /* 0x000fe20003f4d000 */
[----:B------:R-:W1:Y:S01]  /*7c00*/  SYNCS.PHASECHK.TRANS64.TRYWAIT P4, [R177+URZ+0x19800], R20 ;  /* 0x01980014b10075a7 */ /* 0x000e62000808017f */
[----:B------:R-:W-:-:S02]  /*7c10*/  FSETP.NEU.AND P3, PT, R0, -INF , PT ;  /* 0xff8000000000780b */ /* 0x000fc40003f6d000 */
[----:B------:R-:W-:Y:S02]  /*7c20*/  FSEL R180, R3, RZ, P2 ;  /* 0x000000ff03b47208 */ /* 0x000fe40001000000 */
[----:B------:R-:W-:-:S03]  /*7c30*/  FSEL R178, R0, RZ, P3 ;  /* 0x000000ff00b27208 */ /* 0x000fc60001800000 */
[----:B------:R-:W-:Y:S02]  /*7c40*/  FADD R4, -R180, R21 ;  /* 0x00000015b4047221 */ /* 0x000fe40000000100 */
[----:B------:R-:W-:Y:S02]  /*7c50*/  FADD R10, -R178, R11 ;  /* 0x0000000bb20a7221 */ /* 0x000fe40000000100 */
[----:B------:R-:W-:Y:S01]  /*7c60*/  FMUL R179, R4, UR15 ;  /* 0x0000000f04b37c20 */ /* 0x000fe20008400000 */
[----:B------:R-:W-:Y:S01]  /*7c70*/  FMUL R4, R178, UR15 ;  /* 0x0000000fb2047c20 */ /* 0x000fe20008400000 */
[----:B------:R-:W-:-:S03]  /*7c80*/  FMUL R10, R10, UR15 ;  /* 0x0000000f0a0a7c20 */ /* 0x000fc60008400000 */
[----:B------:R-:W-:Y:S01]  /*7c90*/  FSETP.GEU.AND P5, PT, R179, -126, PT ;  /* 0xc2fc0000b300780b */ /* 0x000fe20003fae000 */
[--C-:B------:R-:W-:Y:S01]  /*7ca0*/  FFMA R26, R26, UR15, -R4.reuse ;  /* 0x0000000f1a1a7c23 */ /* 0x100fe20008000804 */
[----:B------:R-:W-:Y:S01]  /*7cb0*/  FSETP.GEU.AND P6, PT, R10, -126, PT ;  /* 0xc2fc00000a00780b */ /* 0x000fe20003fce000 */
[--C-:B------:R-:W-:Y:S01]  /*7cc0*/  FFMA R182, R27, UR15, -R4.reuse ;  /* 0x0000000f1bb67c23 */ /* 0x100fe20008000804 */
[----:B------:R-:W-:Y:S02]  /*7cd0*/  FFMA R30, R30, UR15, -R4 ;  /* 0x0000000f1e1e7c23 */ /* 0x000fe40008000804 */
[----:B------:R-:W-:Y:S02]  /*7ce0*/  FSETP.GEU.AND P2, PT, R26, -126, PT ;  /* 0xc2fc00001a00780b */ /* 0x000fe40003f4e000 */
[----:B------:R-:W-:-:S05]  /*7cf0*/  FSETP.GEU.AND P3, PT, R182, -126, PT ;  /* 0xc2fc0000b600780b */ /* 0x000fca0003f6e000 */
[----:B------:R-:W-:Y:S02]  /*7d00*/  @!P5 FMUL R179, R179, 0.5 ;  /* 0x3f000000b3b3d820 */ /* 0x000fe40000400000 */
[----:B------:R-:W-:-:S04]  /*7d10*/  @!P6 FMUL R10, R10, 0.5 ;  /* 0x3f0000000a0ae820 */ /* 0x000fc80000400000 */
[----:B------:R-:W2:Y:S01]  /*7d20*/  MUFU.EX2 R179, R179 ;  /* 0x000000b300b37308 */ /* 0x000ea20000000800 */
[----:B------:R-:W-:-:S07]  /*7d30*/  @!P2 FMUL R26, R26, 0.5 ;  /* 0x3f0000001a1aa820 */ /* 0x000fce0000400000 */
[----:B------:R3:W4:Y:S01]  /*7d40*/  MUFU.EX2 R178, R10 ;  /* 0x0000000a00b27308 */ /* 0x0007220000000800 */
[----:B-1----:R-:W-:Y:S05]  /*7d50*/  @!P4 BRA `(.L_x_31) ;  /* 0x00000064003cc947 */ /* 0x002fea0003800000 */
.L_x_71:
[----:B------:R-:W-:Y:S05]  /*7d60*/  BSYNC B0 ;  /* 0x0000000000007941 */ /* 0x000fea0003800000 */
.L_x_30:
[----:B------:R-:W-:Y:S01]  /*7d70*/  FMUL R11, R180, UR15 ;  /* 0x0000000fb40b7c20 */ /* 0x000fe20008400000 */
[----:B----4-:R-:W-:Y:S01]  /*7d80*/  @!P6 FMUL R178, R178, R178 ;  /* 0x000000b2b2b2e220 */ /* 0x010fe20000400000 */
[----:B------:R-:W-:Y:S01]  /*7d90*/  FSETP.GEU.AND P4, PT, R30, -126, PT ;  /* 0xc2fc00001e00780b */ /* 0x000fe20003f8e000 */
[----:B------:R-:W1:Y:S01]  /*7da0*/  MUFU.EX2 R27, R26 ;  /* 0x0000001a001b7308 */ /* 0x000e620000000800 */
[--C-:B------:R-:W-:Y:S01]  /*7db0*/  FFMA R24, R24, UR15, -R11.reuse ;  /* 0x0000000f18187c23 */ /* 0x100fe2000800080b */
[--C-:B------:R-:W-:Y:S01]  /*7dc0*/  FFMA R33, R33, UR15, -R11.reuse ;  /* 0x0000000f21217c23 */ /* 0x100fe2000800080b */
[--C-:B------:R-:W-:Y:S01]  /*7dd0*/  FFMA R29, R29, UR15, -R11.reuse ;  /* 0x0000000f1d1d7c23 */ /* 0x100fe2000800080b */
[--C-:B------:R-:W-:Y:S01]  /*7de0*/  FFMA R31, R31, UR15, -R4.reuse ;  /* 0x0000000f1f1f7c23 */ /* 0x100fe20008000804 */
[----:B--2---:R-:W-:Y:S01]  /*7df0*/  @!P5 FMUL R179, R179, R179 ;  /* 0x000000b3b3b3d220 */ /* 0x004fe20000400000 */
[----:B------:R-:W-:Y:S01]  /*7e00*/  FSETP.GEU.AND P6, PT, R24, -126, PT ;  /* 0xc2fc00001800780b */ /* 0x000fe20003fce000 */
[--C-:B---3--:R-:W-:Y:S01]  /*7e10*/  FFMA R10, R39, UR15, -R4.reuse ;  /* 0x0000000f270a7c23 */ /* 0x108fe20008000804 */
[--C-:B------:R-:W-:Y:S01]  /*7e20*/  FFMA R39, R40, UR15, -R11.reuse ;  /* 0x0000000f28277c23 */ /* 0x100fe2000800080b */
[----:B------:R-:W-:Y:S01]  /*7e30*/  FSETP.GEU.AND P5, PT, R31, -126, PT ;  /* 0xc2fc00001f00780b */ /* 0x000fe20003fae000 */
[--C-:B------:R-:W-:Y:S01]  /*7e40*/  FFMA R40, R45, UR15, -R11.reuse ;  /* 0x0000000f2d287c23 */ /* 0x100fe2000800080b */
[--C-:B------:R-:W-:Y:S01]  /*7e50*/  FFMA R45, R48, UR15, -R11.reuse ;  /* 0x0000000f302d7c23 */ /* 0x100fe2000800080b */
[----:B------:R-:W-:Y:S01]  /*7e60*/  @!P4 FMUL R30, R30, 0.5 ;  /* 0x3f0000001e1ec820 */ /* 0x000fe20000400000 */
[--C-:B------:R-:W-:Y:S01]  /*7e70*/  FFMA R25, R25, UR15, -R11.reuse ;  /* 0x0000000f19197c23 */ /* 0x100fe2000800080b */
[--C-:B------:R-:W-:Y:S01]  /*7e80*/  FFMA R48, R53, UR15, -R11.reuse ;  /* 0x0000000f35307c23 */ /* 0x100fe2000800080b */
[----:B------:R-:W-:Y:S01]  /*7e90*/  @!P3 FMUL R182, R182, 0.5 ;  /* 0x3f000000b6b6b820 */ /* 0x000fe20000400000 */
[----:B------:R2:W3:Y:S01]  /*7ea0*/  MUFU.EX2 R26, R30 ;  /* 0x0000001e001a7308 */ /* 0x0004e20000000800 */
[----:B-1----:R-:W-:Y:S01]  /*7eb0*/  @!P2 FMUL R27, R27, R27 ;  /* 0x0000001b1b1ba220 */ /* 0x002fe20000400000 */
[----:B------:R-:W-:Y:S01]  /*7ec0*/  FSETP.GEU.AND P2, PT, R25, -126, PT ;  /* 0xc2fc00001900780b */ /* 0x000fe20003f4e000 */
[----:B------:R-:W-:Y:S01]  /*7ed0*/  @!P6 FMUL R24, R24, 0.5 ;  /* 0x3f0000001818e820 */ /* 0x000fe20000400000 */
[--C-:B------:R-:W-:Y:S01]  /*7ee0*/  FFMA R34, R34, UR15, -R4.reuse ;  /* 0x0000000f22227c23 */ /* 0x100fe20008000804 */
[--C-:B------:R-:W-:Y:S01]  /*7ef0*/  FFMA R28, R28, UR15, -R11.reuse ;  /* 0x0000000f1c1c7c23 */ /* 0x100fe2000800080b */
[----:B------:R-:W-:Y:S01]  /*7f00*/  @!P5 FMUL R31, R31, 0.5 ;  /* 0x3f0000001f1fd820 */ /* 0x000fe20000400000 */
[--C-:B------:R-:W-:Y:S01]  /*7f10*/  FFMA R35, R35, UR15, -R4.reuse ;  /* 0x0000000f23237c23 */ /* 0x100fe20008000804 */
[----:B------:R-:W1:Y:S01]  /*7f20*/  MUFU.EX2 R182, R182 ;  /* 0x000000b600b67308 */ /* 0x000e620000000800 */
[--C-:B------:R-:W-:Y:S01]  /*7f30*/  FFMA R21, R63, UR15, -R4.reuse ;  /* 0x0000000f3f157c23 */ /* 0x100fe20008000804 */
[--C-:B--2---:R-:W-:Y:S01]  /*7f40*/  FFMA R30, R32, UR15, -R11.reuse ;  /* 0x0000000f201e7c23 */ /* 0x104fe2000800080b */
[--C-:B------:R-:W-:Y:S01]  /*7f50*/  FFMA R32, R37, UR15, -R11.reuse ;  /* 0x0000000f25207c23 */ /* 0x100fe2000800080b */
[----:B------:R-:W-:Y:S01]  /*7f60*/  FFMA R53, R57, UR15, -R11 ;  /* 0x0000000f39357c23 */ /* 0x000fe2000800080b */
[----:B------:R-:W-:Y:S01]  /*7f70*/  FFMA R19, R178, R19, R27 ;  /* 0x00000013b2137223 */ /* 0x000fe2000000001b */
[--C-:B------:R-:W-:Y:S01]  /*7f80*/  FFMA R57, R61, UR15, -R11.reuse ;  /* 0x0000000f3d397c23 */ /* 0x100fe2000800080b */
[----:B------:R-:W-:Y:S01]  /*7f90*/  @!P2 FMUL R25, R25, 0.5 ;  /* 0x3f0000001919a820 */ /* 0x000fe20000400000 */
[----:B------:R-:W2:Y:S01]  /*7fa0*/  MUFU.EX2 R24, R24 ;  /* 0x0000001800187308 */ /* 0x000ea20000000800 */
[----:B---3--:R-:W-:Y:S01]  /*7fb0*/  @!P4 FMUL R26, R26, R26 ;  /* 0x0000001a1a1ac220 */ /* 0x008fe20000400000 */
[----:B------:R-:W-:Y:S01]  /*7fc0*/  FSETP.GEU.AND P4, PT, R29, -126, PT ;  /* 0xc2fc00001d00780b */ /* 0x000fe20003f8e000 */
[--C-:B------:R-:W-:Y:S01]  /*7fd0*/  FFMA R65, R65, UR15, -R11.reuse ;  /* 0x0000000f41417c23 */ /* 0x100fe2000800080b */
[--C-:B------:R-:W-:Y:S01]  /*7fe0*/  FFMA R69, R69, UR15, -R11.reuse ;  /* 0x0000000f45457c23 */ /* 0x100fe2000800080b */
[--C-:B------:R-:W-:Y:S01]  /*7ff0*/  FFMA R72, R72, UR15, -R11.reuse ;  /* 0x0000000f48487c23 */ /* 0x100fe2000800080b */
[--C-:B------:R-:W-:Y:S01]  /*8000*/  FFMA R73, R73, UR15, -R11.reuse ;  /* 0x0000000f49497c23 */ /* 0x100fe2000800080b */
[--C-:B------:R-:W-:Y:S01]  /*8010*/  FFMA R76, R76, UR15, -R11.reuse ;  /* 0x0000000f4c4c7c23 */ /* 0x100fe2000800080b */
[----:B------:R3:W-:Y:S01]  /*8020*/  MUFU.EX2 R177, R31 ;  /* 0x0000001f00b17308 */ /* 0x0007e20000000800 */
[----:B-1----:R-:W-:Y:S01]  /*8030*/  @!P3 FMUL R182, R182, R182 ;  /* 0x000000b6b6b6b220 */ /* 0x002fe20000400000 */
[----:B------:R-:W-:Y:S01]  /*8040*/  FSETP.GEU.AND P3, PT, R28, -126, PT ;  /* 0xc2fc00001c00780b */ /* 0x000fe20003f6e000 */
[--C-:B------:R-:W-:Y:S01]  /*8050*/  FFMA R77, R77, UR15, -R11.reuse ;  /* 0x0000000f4d4d7c23 */ /* 0x100fe2000800080b */
[--C-:B------:R-:W-:Y:S01]  /*8060*/  FFMA R80, R80, UR15, -R11.reuse ;  /* 0x0000000f50507c23 */ /* 0x100fe2000800080b */
[--C-:B------:R-:W-:Y:S01]  /*8070*/  FFMA R81, R81, UR15, -R11.reuse ;  /* 0x0000000f51517c23 */ /* 0x100fe2000800080b */
[--C-:B------:R-:W-:Y:S01]  /*8080*/  FFMA R84, R84, UR15, -R11.reuse ;  /* 0x0000000f54547c23 */ /* 0x100fe2000800080b */
[----:B------:R-:W-:Y:S01]  /*8090*/  @!P4 FMUL R29, R29, 0.5 ;  /* 0x3f0000001d1dc820 */ /* 0x000fe20000400000 */
[----:B------:R-:W1:Y:S01]  /*80a0*/  MUFU.EX2 R183, R25 ;  /* 0x0000001900b77308 */ /* 0x000e620000000800 */
[----:B--2---:R-:W-:Y:S01]  /*80b0*/  @!P6 FMUL R24, R24, R24 ;  /* 0x000000181818e220 */ /* 0x004fe20000400000 */
[----:B------:R-:W-:Y:S01]  /*80c0*/  FSETP.GEU.AND P6, PT, R33, -126, PT ;  /* 0xc2fc00002100780b */ /* 0x000fe20003fce000 */
[--C-:B---3--:R-:W-:Y:S01]  /*80d0*/  FFMA R31, R43, UR15, -R4.reuse ;  /* 0x0000000f2b1f7c23 */ /* 0x108fe20008000804 */
[--C-:B------:R-:W-:Y:S01]  /*80e0*/  FFMA R43, R46, UR15, -R4.reuse ;  /* 0x0000000f2e2b7c23 */ /* 0x100fe20008000804 */
[--C-:B------:R-:W-:Y:S01]  /*80f0*/  FFMA R46, R50, UR15, -R4.reuse ;  /* 0x0000000f322e7c23 */ /* 0x100fe20008000804 */
[--C-:B------:R-:W-:Y:S01]  /*8100*/  FFMA R50, R54, UR15, -R4.reuse ;  /* 0x0000000f36327c23 */ /* 0x100fe20008000804 */
[--C-:B------:R-:W-:Y:S01]  /*8110*/  FFMA R54, R58, UR15, -R4.reuse ;  /* 0x0000000f3a367c23 */ /* 0x100fe20008000804 */
[----:B------:R2:W-:Y:S01]  /*8120*/  MUFU.EX2 R180, R29 ;  /* 0x0000001d00b47308 */ /* 0x0005e20000000800 */
[----:B------:R-:W-:Y:S01]  /*8130*/  @!P3 FMUL R28, R28, 0.5 ;  /* 0x3f0000001c1cb820 */ /* 0x000fe20000400000 */
[--C-:B------:R-:W-:Y:S01]  /*8140*/  FFMA R58, R64, UR15, -R11.reuse ;  /* 0x0000000f403a7c23 */ /* 0x100fe2000800080b */
[--C-:B------:R-:W-:Y:S01]  /*8150*/  FFMA R85, R85, UR15, -R11.reuse ;  /* 0x0000000f55557c23 */ /* 0x100fe2000800080b */
[--C-:B------:R-:W-:Y:S01]  /*8160*/  FFMA R88, R88, UR15, -R11.reuse ;  /* 0x0000000f58587c23 */ /* 0x100fe2000800080b */
[--C-:B------:R-:W-:Y:S01]  /*8170*/  FFMA R89, R89, UR15, -R11.reuse ;  /* 0x0000000f59597c23 */ /* 0x100fe2000800080b */
[--C-:B------:R-:W-:Y:S01]  /*8180*/  FFMA R92, R92, UR15, -R11.reuse ;  /* 0x0000000f5c5c7c23 */ /* 0x100fe2000800080b */
[----:B------:R-:W-:Y:S01]  /*8190*/  @!P6 FMUL R33, R33, 0.5 ;  /* 0x3f0000002121e820 */ /* 0x000fe20000400000 */
[----:B------:R3:W4:Y:S01]  /*81a0*/  MUFU.EX2 R181, R28 ;  /* 0x0000001c00b57308 */ /* 0x0007220000000800 */
[--C-:B--2---:R-:W-:Y:S01]  /*81b0*/  FFMA R29, R36, UR15, -R11.reuse ;  /* 0x0000000f241d7c23 */ /* 0x104fe2000800080b */
[--C-:B------:R-:W-:Y:S01]  /*81c0*/  FFMA R36, R38, UR15, -R4.reuse ;  /* 0x0000000f26247c23 */ /* 0x100fe20008000804 */
[----:B-1----:R-:W-:Y:S01]  /*81d0*/  @!P2 FMUL R183, R183, R183 ;  /* 0x000000b7b7b7a220 */ /* 0x002fe20000400000 */
[----:B------:R-:W-:Y:S01]  /*81e0*/  FSETP.GEU.AND P2, PT, R34, -126, PT ;  /* 0xc2fc00002200780b */ /* 0x000fe20003f4e000 */
[--C-:B------:R-:W-:Y:S01]  /*81f0*/  FFMA R38, R49, UR15, -R11.reuse ;  /* 0x0000000f31267c23 */ /* 0x100fe2000800080b */
[--C-:B------:R-:W-:Y:S01]  /*8200*/  FFMA R49, R52, UR15, -R11.reuse ;  /* 0x0000000f34317c23 */ /* 0x100fe2000800080b */
[--C-:B------:R-:W-:Y:S01]  /*8210*/  FFMA R52, R56, UR15, -R11.reuse ;  /* 0x0000000f38347c23 */ /* 0x100fe2000800080b */
[----:B------:R-:W1:Y:S01]  /*8220*/  MUFU.EX2 R33, R33 ;  /* 0x0000002100217308 */ /* 0x000e620000000800 */
[--C-:B---3--:R-:W-:Y:S01]  /*8230*/  FFMA R28, R41, UR15, -R11.reuse ;  /* 0x0000000f291c7c23 */ /* 0x108fe2000800080b */
[--C-:B------:R-:W-:Y:S01]  /*8240*/  FFMA R56, R60, UR15, -R11.reuse ;  /* 0x0000000f3c387c23 */ /* 0x100fe2000800080b */
[--C-:B------:R-:W-:Y:S01]  /*8250*/  FFMA R93, R93, UR15, -R11.reuse ;  /* 0x0000000f5d5d7c23 */ /* 0x100fe2000800080b */
[--C-:B------:R-:W-:Y:S01]  /*8260*/  FFMA R96, R96, UR15, -R11.reuse ;  /* 0x0000000f60607c23 */ /* 0x100fe2000800080b */
[--C-:B------:R-:W-:Y:S01]  /*8270*/  FFMA R97, R97, UR15, -R11.reuse ;  /* 0x0000000f61617c23 */ /* 0x100fe2000800080b */
[--C-:B------:R-:W-:Y:S01]  /*8280*/  FFMA R100, R100, UR15, -R11.reuse ;  /* 0x0000000f64647c23 */ /* 0x100fe2000800080b */
[--C-:B------:R-:W-:Y:S01]  /*8290*/  FFMA R101, R101, UR15, -R11.reuse ;  /* 0x0000000f65657c23 */ /* 0x100fe2000800080b */
[--C-:B------:R-:W-:Y:S01]  /*82a0*/  FFMA R104, R104, UR15, -R11.reuse ;  /* 0x0000000f68687c23 */ /* 0x100fe2000800080b */
[----:B------:R-:W-:Y:S01]  /*82b0*/  @!P2 FMUL R34, R34, 0.5 ;  /* 0x3f0000002222a820 */ /* 0x000fe20000400000 */
[----:B----4-:R-:W-:Y:S01]  /*82c0*/  @!P3 FMUL R181, R181, R181 ;  /* 0x000000b5b5b5b220 */ /* 0x010fe20000400000 */
[----:B------:R-:W-:Y:S01]  /*82d0*/  FSETP.GEU.AND P3, PT, R35, -126, PT ;  /* 0xc2fc00002300780b */ /* 0x000fe20003f6e000 */
[--C-:B------:R-:W-:Y:S01]  /*82e0*/  FFMA R105, R105, UR15, -R11.reuse ;  /* 0x0000000f69697c23 */ /* 0x100fe2000800080b */
[--C-:B------:R-:W-:Y:S01]  /*82f0*/  FFMA R108, R108, UR15, -R11.reuse ;  /* 0x0000000f6c6c7c23 */ /* 0x100fe2000800080b */
[--C-:B------:R-:W-:Y:S01]  /*8300*/  FFMA R109, R109, UR15, -R11.reuse ;  /* 0x0000000f6d6d7c23 */ /* 0x100fe2000800080b */
[----:B------:R-:W2:Y:S01]  /*8310*/  MUFU.EX2 R34, R34 ;  /* 0x0000002200227308 */ /* 0x000ea20000000800 */
[--C-:B------:R-:W-:Y:S01]  /*8320*/  FFMA R112, R112, UR15, -R11.reuse ;  /* 0x0000000f70707c23 */ /* 0x100fe2000800080b */
[----:B-1----:R-:W-:Y:S01]  /*8330*/  @!P6 FMUL R33, R33, R33 ;  /* 0x000000212121e220 */ /* 0x002fe20000400000 */
[----:B------:R-:W-:Y:S01]  /*8340*/  FSETP.GEU.AND P6, PT, R36, -126, PT ;  /* 0xc2fc00002400780b */ /* 0x000fe20003fce000 */
[--C-:B------:R-:W-:Y:S01]  /*8350*/  FFMA R113, R113, UR15, -R11.reuse ;  /* 0x0000000f71717c23 */ /* 0x100fe2000800080b */
[--C-:B------:R-:W-:Y:S01]  /*8360*/  FFMA R116, R116, UR15, -R11.reuse ;  /* 0x0000000f74747c23 */ /* 0x100fe2000800080b */
[--C-:B------:R-:W-:Y:S01]  /*8370*/  FFMA R117, R117, UR15, -R11.reuse ;  /* 0x0000000f75757c23 */ /* 0x100fe2000800080b */
[--C-:B------:R-:W-:Y:S01]  /*8380*/  FFMA R120, R120, UR15, -R11.reuse ;  /* 0x0000000f78787c23 */ /* 0x100fe2000800080b */
[--C-:B------:R-:W-:Y:S01]  /*8390*/  FFMA R121, R121, UR15, -R11.reuse ;  /* 0x0000000f79797c23 */ /* 0x100fe2000800080b */
[----:B------:R-:W-:Y:S01]  /*83a0*/  @!P3 FMUL R35, R35, 0.5 ;  /* 0x3f0000002323b820 */ /* 0x000fe20000400000 */
[--C-:B------:R-:W-:Y:S01]  /*83b0*/  FFMA R124, R124, UR15, -R11.reuse ;  /* 0x0000000f7c7c7c23 */ /* 0x100fe2000800080b */
[--C-:B------:R-:W-:Y:S01]  /*83c0*/  FFMA R125, R125, UR15, -R11.reuse ;  /* 0x0000000f7d7d7c23 */ /* 0x100fe2000800080b */
[--C-:B------:R-:W-:Y:S01]  /*83d0*/  FFMA R128, R128, UR15, -R11.reuse ;  /* 0x0000000f80807c23 */ /* 0x100fe2000800080b */
[----:B------:R1:W-:Y:S01]  /*83e0*/  MUFU.EX2 R37, R35 ;  /* 0x0000002300257308 */ /* 0x0003e20000000800 */
[--C-:B------:R-:W-:Y:S01]  /*83f0*/  FFMA R129, R129, UR15, -R11.reuse ;  /* 0x0000000f81817c23 */ /* 0x100fe2000800080b */
[--C-:B------:R-:W-:Y:S01]  /*8400*/  FFMA R132, R132, UR15, -R11.reuse ;  /* 0x0000000f84847c23 */ /* 0x100fe2000800080b */
[----:B------:R-:W-:Y:S01]  /*8410*/  @!P6 FMUL R36, R36, 0.5 ;  /* 0x3f0000002424e820 */ /* 0x000fe20000400000 */
[----:B--2---:R-:W-:Y:S01]  /*8420*/  @!P2 FMUL R34, R34, R34 ;  /* 0x000000222222a220 */ /* 0x004fe20000400000 */
[----:B------:R-:W-:Y:S01]  /*8430*/  FSETP.GEU.AND P2, PT, R10, -126, PT ;  /* 0xc2fc00000a00780b */ /* 0x000fe20003f4e000 */
[--C-:B------:R-:W-:Y:S01]  /*8440*/  FFMA R133, R133, UR15, -R11.reuse ;  /* 0x0000000f85857c23 */ /* 0x100fe2000800080b */
[--C-:B------:R-:W-:Y:S01]  /*8450*/  FFMA R136, R136, UR15, -R11.reuse ;  /* 0x0000000f88887c23 */ /* 0x100fe2000800080b */
[--C-:B------:R-:W-:Y:S01]  /*8460*/  FFMA R137, R137, UR15, -R11.reuse ;  /* 0x0000000f89897c23 */ /* 0x100fe2000800080b */
[----:B------:R-:W2:Y:S01]  /*8470*/  MUFU.EX2 R36, R36 ;  /* 0x0000002400247308 */ /* 0x000ea20000000800 */
[--C-:B-1----:R-:W-:Y:S01]  /*8480*/  FFMA R35, R44, UR15, -R11.reuse ;  /* 0x0000000f2c237c23 */ /* 0x102fe2000800080b */
[--C-:B------:R-:W-:Y:S01]  /*8490*/  FFMA R44, R47, UR15, -R4.reuse ;  /* 0x0000000f2f2c7c23 */ /* 0x100fe20008000804 */
[--C-:B------:R-:W-:Y:S01]  /*84a0*/  FFMA R47, R51, UR15, -R4.reuse ;  /* 0x0000000f332f7c23 */ /* 0x100fe20008000804 */
[--C-:B------:R-:W-:Y:S01]  /*84b0*/  FFMA R51, R55, UR15, -R4.reuse ;  /* 0x0000000f37337c23 */ /* 0x100fe20008000804 */
[----:B------:R-:W-:Y:S01]  /*84c0*/  FFMA R55, R59, UR15, -R4 ;  /* 0x0000000f3b377c23 */ /* 0x000fe20008000804 */
        /* <DEDUP_REMOVED lines=8> */
[----:B------:R-:W-:Y:S01]  /*8550*/  FFMA R149, R149, UR15, -R11 ;  /* 0x0000000f95957c23 */ /* 0x000fe2000800080b */
[----:B------:R-:W-:Y:S01]  /*8560*/  MOV R11, 0xc0000010 ;  /* 0xc0000010000b7802 */ /* 0x000fe20000000f00 */
[----:B------:R-:W-:Y:S05]  /*8570*/  WARPSYNC.ALL ;  /* 0x0000000000007948 */ /* 0x000fea0003800000 */
[----:B--2---:R-:W-:Y:S01]  /*8580*/  @!P6 FMUL R36, R36, R36 ;  /* 0x000000242424e220 */ /* 0x004fe20000400000 */
[----:B------:R-:W-:Y:S01]  /*8590*/  FSETP.GEU.AND P6, PT, R31, -126, PT ;  /* 0xc2fc00001f00780b */ /* 0x000fe20003fce000 */
[----:B------:R-:W-:Y:S01]  /*85a0*/  @!P5 FMUL R177, R177, R177 ;  /* 0x000000b1b1b1d220 */ /* 0x000fe20000400000 */
[----:B-1----:R-:W-:Y:S01]  /*85b0*/  MOV R10, UR14 ;  /* 0x0000000e000a7c02 */ /* 0x002fe20008000f00 */
[----:B------:R-:W-:Y:S01]  /*85c0*/  @!P4 FMUL R180, R180, R180 ;  /* 0x000000b4b4b4c220 */ /* 0x000fe20000400000 */
[----:B------:R-:W-:Y:S01]  /*85d0*/  R2UR UR7, R11 ;  /* 0x000000000b0772ca */ /* 0x000fe200000e0000 */
[-C--:B------:R-:W-:Y:S01]  /*85e0*/  FMUL R168, R168, R179.reuse ;  /* 0x000000b3a8a87220 */ /* 0x080fe20000400000 */
[----:B------:R-:W-:Y:S01]  /*85f0*/  FMUL R169, R169, R179 ;  /* 0x000000b3a9a97220 */ /* 0x000fe20000400000 */
[----:B------:R-:W-:-:S02]  /*8600*/  IMAD R10, R15, 0x600, R10 ;  /* 0x000006000f0a7824 */ /* 0x000fc400078e020a */
[-C--:B------:R-:W-:Y:S01]  /*8610*/  FMUL R172, R172, R179.reuse ;  /* 0x000000b3acac7220 */ /* 0x080fe20000400000 */
[----:B------:R-:W-:Y:S01]  /*8620*/  FMUL R173, R173, R179 ;  /* 0x000000b3adad7220 */ /* 0x000fe20000400000 */
[----:B------:R-:W-:Y:S01]  /*8630*/  F2FP.F16.F32.PACK_AB R25, R182, R27 ;  /* 0x0000001bb619723e */ /* 0x000fe200000000ff */
[-C--:B------:R-:W-:Y:S01]  /*8640*/  FMUL R170, R170, R178.reuse ;  /* 0x000000b2aaaa7220 */ /* 0x080fe20000400000 */
[C---:B------:R-:W-:Y:S01]  /*8650*/  IADD3 R20, R10.reuse, 0x200, RZ ;  /* 0x000002000a147810 */ /* 0x040fe20007ffe0ff */
[----:B------:R-:W-:Y:S01]  /*8660*/  @!P6 FMUL R31, R31, 0.5 ;  /* 0x3f0000001f1fe820 */ /* 0x000fe20000400000 */
[----:B------:R-:W-:Y:S01]  /*8670*/  R2UR UR6, R10 ;  /* 0x000000000a0672ca */ /* 0x000fe200000e0000 */
[-C--:B------:R-:W-:Y:S01]  /*8680*/  FMUL R171, R171, R178.reuse ;  /* 0x000000b2abab7220 */ /* 0x080fe20000400000 */
[----:B------:R-:W-:Y:S01]  /*8690*/  R2UR UR10, R20 ;  /* 0x00000000140a72ca */ /* 0x000fe200000e0000 */
[-C--:B------:R-:W-:Y:S01]  /*86a0*/  FMUL R174, R174, R178.reuse ;  /* 0x000000b2aeae7220 */ /* 0x080fe20000400000 */
[----:B------:R-:W-:Y:S01]  /*86b0*/  FMUL R175, R175, R178 ;  /* 0x000000b2afaf7220 */ /* 0x000fe20000400000 */
[----:B------:R-:W1:Y:S01]  /*86c0*/  MUFU.EX2 R31, R31 ;  /* 0x0000001f001f7308 */ /* 0x000e620000000800 */
[----:B------:R-:W-:Y:S01]  /*86d0*/  FFMA R176, R179, R176, R24 ;  /* 0x000000b0b3b07223 */ /* 0x000fe20000000018 */
[----:B------:R-:W-:Y:S01]  /*86e0*/  F2FP.F16.F32.PACK_AB R27, R177, R26 ;  /* 0x0000001ab11b723e */ /* 0x000fe200000000ff */
[-C--:B------:R-:W-:Y:S01]  /*86f0*/  FMUL R160, R160, R179.reuse ;  /* 0x000000b3a0a07220 */ /* 0x080fe20000400000 */
[----:B------:R-:W-:Y:S01]  /*8700*/  F2FP.F16.F32.PACK_AB R24, R183, R24 ;  /* 0x00000018b718723e */ /* 0x000fe200000000ff */
[-C--:B------:R-:W-:Y:S01]  /*8710*/  FMUL R161, R161, R179.reuse ;  /* 0x000000b3a1a17220 */ /* 0x080fe20000400000 */
[-C--:B------:R-:W-:Y:S01]  /*8720*/  FMUL R164, R164, R179.reuse ;  /* 0x000000b3a4a47220 */ /* 0x080fe20000400000 */
[-C--:B------:R-:W-:Y:S01]  /*8730*/  FMUL R165, R165, R179.reuse ;  /* 0x000000b3a5a57220 */ /* 0x080fe20000400000 */
[-C--:B------:R-:W-:Y:S01]  /*8740*/  FMUL R162, R162, R178.reuse ;  /* 0x000000b2a2a27220 */ /* 0x080fe20000400000 */
[-C--:B------:R-:W-:Y:S01]  /*8750*/  FMUL R163, R163, R178.reuse ;  /* 0x000000b2a3a37220 */ /* 0x080fe20000400000 */
[-C--:B------:R-:W-:Y:S01]  /*8760*/  FMUL R166, R166, R178.reuse ;  /* 0x000000b2a6a67220 */ /* 0x080fe20000400000 */
[-C--:B------:R-:W-:Y:S01]  /*8770*/  FMUL R167, R167, R178.reuse ;  /* 0x000000b2a7a77220 */ /* 0x080fe20000400000 */
[----:B------:R-:W-:Y:S01]  /*8780*/  FSETP.GEU.AND P5, PT, R30, -126, PT ;  /* 0xc2fc00001e00780b */ /* 0x000fe20003fae000 */
[-C--:B------:R-:W-:Y:S01]  /*8790*/  FMUL R152, R152, R179.reuse ;  /* 0x000000b398987220 */ /* 0x080fe20000400000 */
[----:B------:R-:W-:Y:S01]  /*87a0*/  IADD3 R22, R10, 0x400, RZ ;  /* 0x000004000a167810 */ /* 0x000fe20007ffe0ff */
[----:B------:R-:W-:Y:S01]  /*87b0*/  FMUL R153, R153, R179 ;  /* 0x000000b399997220 */ /* 0x000fe20000400000 */
[----:B------:R-:W-:Y:S01]  /*87c0*/  MOV R23, 0xc0000010 ;  /* 0xc000001000177802 */ /* 0x000fe20000000f00 */
[----:B-1----:R-:W-:Y:S01]  /*87d0*/  @!P6 FMUL R31, R31, R31 ;  /* 0x0000001f1f1fe220 */ /* 0x002fe20000400000 */
[----:B------:R-:W-:Y:S01]  /*87e0*/  FSETP.GEU.AND P6, PT, R45, -126, PT ;  /* 0xc2fc00002d00780b */ /* 0x000fe20003fce000 */
[-C--:B------:R-:W-:Y:S01]  /*87f0*/  FMUL R156, R156, R179.reuse ;  /* 0x000000b39c9c7220 */ /* 0x080fe20000400000 */
[----:B------:R-:W-:Y:S01]  /*8800*/  R2UR UR18, R22 ;  /* 0x00000000161272ca */ /* 0x000fe200000e0000 */
[----:B------:R-:W-:Y:S01]  /*8810*/  FMUL R157, R157, R179 ;  /* 0x000000b39d9d7220 */ /* 0x000fe20000400000 */
[----:B------:R-:W-:Y:S01]  /*8820*/  R2UR UR19, R23 ;  /* 0x00000000171372ca */ /* 0x000fe200000e0000 */
[-C--:B------:R-:W-:Y:S01]  /*8830*/  FMUL R154, R154, R178.reuse ;  /* 0x000000b29a9a7220 */ /* 0x080fe20000400000 */
[-C--:B------:R-:W-:Y:S01]  /*8840*/  FMUL R155, R155, R178.reuse ;  /* 0x000000b29b9b7220 */ /* 0x080fe20000400000 */
[----:B------:R-:W-:Y:S01]  /*8850*/  @!P5 FMUL R30, R30, 0.5 ;  /* 0x3f0000001e1ed820 */ /* 0x000fe20000400000 */
[-C--:B------:R-:W-:Y:S01]  /*8860*/  FMUL R158, R158, R178.reuse ;  /* 0x000000b29e9e7220 */ /* 0x080fe20000400000 */
[----:B------:R-:W-:Y:S01]  /*8870*/  FMUL R159, R159, R178 ;  /* 0x000000b29f9f7220 */ /* 0x000fe20000400000 */
[----:B------:R-:W-:Y:S01]  /*8880*/  FSETP.GEU.AND P4, PT, R29, -126, PT ;  /* 0xc2fc00001d00780b */ /* 0x000fe20003f8e000 */
[----:B------:R-:W-:Y:S01]  /*8890*/  FADD R176, R176, R183 ;  /* 0x000000b7b0b07221 */ /* 0x000fe20000000000 */
[----:B------:R-:W-:Y:S01]  /*88a0*/  IADD3 R22, R10, 0x20, RZ ;  /* 0x000000200a167810 */ /* 0x000fe20007ffe0ff */
[----:B------:R-:W-:Y:S01]  /*88b0*/  @!P6 FMUL R45, R45, 0.5 ;  /* 0x3f0000002d2de820 */ /* 0x000fe20000400000 */
[----:B------:R-:W1:Y:S01]  /*88c0*/  MUFU.EX2 R30, R30 ;  /* 0x0000001e001e7308 */ /* 0x000e620000000800 */
[----:B------:R-:W-:Y:S01]  /*88d0*/  MOV R23, 0xc0000010 ;  /* 0xc000001000177802 */ /* 0x000fe20000000f00 */
[----:B------:R-:W-:Y:S01]  /*88e0*/  @!P3 FMUL R37, R37, R37 ;  /* 0x000000252525b220 */ /* 0x000fe20000400000 */
[----:B------:R-:W-:Y:S01]  /*88f0*/  @!P2 FMUL R41, R41, R41 ;  /* 0x000000292929a220 */ /* 0x000fe20000400000 */
[--C-:B------:R-:W-:Y:S01]  /*8900*/  FFMA R42, R42, UR15, -R4.reuse ;  /* 0x0000000f2a2a7c23 */ /* 0x100fe20008000804 */
[----:B------:R-:W-:Y:S01]  /*8910*/  FSETP.GEU.AND P3, PT, R39, -126, PT ;  /* 0xc2fc00002700780b */ /* 0x000fe20003f6e000 */
[--C-:B------:R-:W-:Y:S01]  /*8920*/  FFMA R62, R62, UR15, -R4.reuse ;  /* 0x0000000f3e3e7c23 */ /* 0x100fe20008000804 */
[----:B------:R-:W-:Y:S01]  /*8930*/  FSETP.GEU.AND P2, PT, R35, -126, PT ;  /* 0xc2fc00002300780b */ /* 0x000fe20003f4e000 */
[----:B------:R-:W2:Y:S01]  /*8940*/  MUFU.EX2 R45, R45 ;  /* 0x0000002d002d7308 */ /* 0x000ea20000000800 */
[----:B------:R-:W-:Y:S01]  /*8950*/  @!P4 FMUL R29, R29, 0.5 ;  /* 0x3f0000001d1dc820 */ /* 0x000fe20000400000 */
[--C-:B------:R-:W-:Y:S01]  /*8960*/  FFMA R60, R66, UR15, -R4.reuse ;  /* 0x0000000f423c7c23 */ /* 0x100fe20008000804 */
[--C-:B------:R-:W-:Y:S01]  /*8970*/  FFMA R61, R70, UR15, -R4.reuse ;  /* 0x0000000f463d7c23 */ /* 0x100fe20008000804 */
[--C-:B------:R-:W-:Y:S01]  /*8980*/  FFMA R66, R71, UR15, -R4.reuse ;  /* 0x0000000f47427c23 */ /* 0x100fe20008000804 */
[--C-:B------:R-:W-:Y:S01]  /*8990*/  FFMA R67, R67, UR15, -R4.reuse ;  /* 0x0000000f43437c23 */ /* 0x100fe20008000804 */
[--C-:B------:R-:W-:Y:S01]  /*89a0*/  FFMA R74, R74, UR15, -R4.reuse ;  /* 0x0000000f4a4a7c23 */ /* 0x100fe20008000804 */
[--C-:B------:R-:W-:Y:S01]  /*89b0*/  FFMA R78, R78, UR15, -R4.reuse ;  /* 0x0000000f4e4e7c23 */ /* 0x100fe20008000804 */
[----:B------:R-:W3:Y:S01]  /*89c0*/  MUFU.EX2 R29, R29 ;  /* 0x0000001d001d7308 */ /* 0x000ee20000000800 */
[----:B-1----:R-:W-:Y:S01]  /*89d0*/  @!P5 FMUL R30, R30, R30 ;  /* 0x0000001e1e1ed220 */ /* 0x002fe20000400000 */
[----:B------:R-:W-:Y:S01]  /*89e0*/  FSETP.GEU.AND P5, PT, R32, -126, PT ;  /* 0xc2fc00002000780b */ /* 0x000fe20003fae000 */
[----:B------:R-:W-:Y:S01]  /*89f0*/  @!P3 FMUL R39, R39, 0.5 ;  /* 0x3f0000002727b820 */ /* 0x000fe20000400000 */
[----:B------:R-:W-:Y:S01]  /*8a00*/  @!P2 FMUL R35, R35, 0.5 ;  /* 0x3f0000002323a820 */ /* 0x000fe20000400000 */
[--C-:B------:R-:W-:Y:S01]  /*8a10*/  FFMA R79, R79, UR15, -R4.reuse ;  /* 0x0000000f4f4f7c23 */ /* 0x100fe20008000804 */
[--C-:B------:R-:W-:Y:S01]  /*8a20*/  FFMA R82, R82, UR15, -R4.reuse ;  /* 0x0000000f52527c23 */ /* 0x100fe20008000804 */
[--C-:B------:R-:W-:Y:S01]  /*8a30*/  FFMA R86, R86, UR15, -R4.reuse ;  /* 0x0000000f56567c23 */ /* 0x100fe20008000804 */
[--C-:B------:R-:W-:Y:S01]  /*8a40*/  FFMA R87, R87, UR15, -R4.reuse ;  /* 0x0000000f57577c23 */ /* 0x100fe20008000804 */
[----:B--2---:R-:W-:Y:S01]  /*8a50*/  @!P6 FMUL R45, R45, R45 ;  /* 0x0000002d2d2de220 */ /* 0x004fe20000400000 */
[----:B------:R-:W-:Y:S01]  /*8a60*/  FSETP.GEU.AND P6, PT, R48, -126, PT ;  /* 0xc2fc00003000780b */ /* 0x000fe20003fce000 */
[----:B------:R-:W1:Y:S01]  /*8a70*/  MUFU.EX2 R39, R39 ;  /* 0x0000002700277308 */ /* 0x000e620000000800 */
[--C-:B------:R-:W-:Y:S01]  /*8a80*/  FFMA R98, R98, UR15, -R4.reuse ;  /* 0x0000000f62627c23 */ /* 0x100fe20008000804 */
[--C-:B------:R-:W-:Y:S01]  /*8a90*/  FFMA R99, R99, UR15, -R4.reuse ;  /* 0x0000000f63637c23 */ /* 0x100fe20008000804 */
[--C-:B------:R-:W-:Y:S01]  /*8aa0*/  FFMA R106, R106, UR15, -R4.reuse ;  /* 0x0000000f6a6a7c23 */ /* 0x100fe20008000804 */
[----:B------:R-:W-:Y:S01]  /*8ab0*/  @!P5 FMUL R32, R32, 0.5 ;  /* 0x3f0000002020d820 */ /* 0x000fe20000400000 */
[--C-:B------:R-:W-:Y:S01]  /*8ac0*/  FFMA R111, R111, UR15, -R4.reuse ;  /* 0x0000000f6f6f7c23 */ /* 0x100fe20008000804 */
[----:B---3--:R-:W-:Y:S01]  /*8ad0*/  @!P4 FMUL R29, R29, R29 ;  /* 0x0000001d1d1dc220 */ /* 0x008fe20000400000 */
[----:B------:R-:W-:Y:S01]  /*8ae0*/  FSETP.GEU.AND P4, PT, R28, -126, PT ;  /* 0xc2fc00001c00780b */ /* 0x000fe20003f8e000 */
[----:B------:R-:W2:Y:S01]  /*8af0*/  MUFU.EX2 R35, R35 ;  /* 0x0000002300237308 */ /* 0x000ea20000000800 */
[--C-:B------:R-:W-:Y:S01]  /*8b00*/  FFMA R110, R110, UR15, -R4.reuse ;  /* 0x0000000f6e6e7c23 */ /* 0x100fe20008000804 */
[--C-:B------:R-:W-:Y:S01]  /*8b10*/  FFMA R114, R114, UR15, -R4.reuse ;  /* 0x0000000f72727c23 */ /* 0x100fe20008000804 */
[--C-:B------:R-:W-:Y:S01]  /*8b20*/  FFMA R115, R115, UR15, -R4.reuse ;  /* 0x0000000f73737c23 */ /* 0x100fe20008000804 */
[----:B------:R-:W-:Y:S01]  /*8b30*/  @!P6 FMUL R48, R48, 0.5 ;  /* 0x3f0000003030e820 */ /* 0x000fe20000400000 */
[--C-:B------:R-:W-:Y:S01]  /*8b40*/  FFMA R119, R119, UR15, -R4.reuse ;  /* 0x0000000f77777c23 */ /* 0x100fe20008000804 */
[--C-:B------:R-:W-:Y:S01]  /*8b50*/  FFMA R118, R118, UR15, -R4.reuse ;  /* 0x0000000f76767c23 */ /* 0x100fe20008000804 */
[--C-:B------:R-:W-:Y:S01]  /*8b60*/  FFMA R122, R122, UR15, -R4.reuse ;  /* 0x0000000f7a7a7c23 */ /* 0x100fe20008000804 */
[----:B------:R-:W3:Y:S01]  /*8b70*/  MUFU.EX2 R32, R32 ;  /* 0x0000002000207308 */ /* 0x000ee20000000800 */
[----:B-1----:R-:W-:Y:S01]  /*8b80*/  @!P3 FMUL R39, R39, R39 ;  /* 0x000000272727b220 */ /* 0x002fe20000400000 */
[----:B------:R-:W-:Y:S01]  /*8b90*/  FSETP.GEU.AND P3, PT, R40, -126, PT ;  /* 0xc2fc00002800780b */ /* 0x000fe20003f6e000 */
[--C-:B------:R-:W-:Y:S01]  /*8ba0*/  FFMA R123, R123, UR15, -R4.reuse ;  /* 0x0000000f7b7b7c23 */ /* 0x100fe20008000804 */
[----:B------:R-:W-:Y:S01]  /*8bb0*/  @!P4 FMUL R28, R28, 0.5 ;  /* 0x3f0000001c1cc820 */ /* 0x000fe20000400000 */
[--C-:B------:R-:W-:Y:S01]  /*8bc0*/  FFMA R127, R127, UR15, -R4.reuse ;  /* 0x0000000f7f7f7c23 */ /* 0x100fe20008000804 */
[--C-:B------:R-:W-:Y:S01]  /*8bd0*/  FFMA R126, R126, UR15, -R4.reuse ;  /* 0x0000000f7e7e7c23 */ /* 0x100fe20008000804 */
[--C-:B------:R-:W-:Y:S01]  /*8be0*/  FFMA R130, R130, UR15, -R4.reuse ;  /* 0x0000000f82827c23 */ /* 0x100fe20008000804 */
        /* <DEDUP_REMOVED lines=19> */
[--C-:B------:R-:W-:Y:S01]  /*8d20*/  FFMA R147, R147, UR15, -R4.reuse ;  /* 0x0000000f93937c23 */ /* 0x100fe20008000804 */
[----:B------:R-:W-:Y:S01]  /*8d30*/  FFMA R150, R150, UR15, -R4 ;  /* 0x0000000f96967c23 */ /* 0x000fe20008000804 */
[----:B------:R-:W-:-:S02]  /*8d40*/  IADD3 R13, R13, 0x1, RZ ;  /* 0x000000010d0d7810 */ /* 0x000fc40007ffe0ff */
[----:B------:R-:W-:Y:S01]  /*8d50*/  @!P5 FMUL R42, R42, 0.5 ;  /* 0x3f0000002a2ad820 */ /* 0x000fe20000400000 */
        /* <DEDUP_REMOVED lines=10> */
[----:B------:R-:W-:-:S05]  /*8e00*/  FSETP.GEU.AND P2, PT, R50, -126, PT ;  /* 0xc2fc00003200780b */ /* 0x000fca0003f4e000 */
        /* <DEDUP_REMOVED lines=17> */
[----:B------:R2:W4:Y:S01]  /*8f20*/  MUFU.EX2 R64, R21 ;  /* 0x0000001500407308 */ /* 0x0005220000000800 */
[----:B---3--:R-:W-:Y:S01]  /*8f30*/  @!P2 FMUL R50, R50, R50 ;  /* 0x000000323232a220 */ /* 0x008fe20000400000 */
[----:B------:R-:W-:-:S05]  /*8f40*/  FSETP.GEU.AND P2, PT, R55, -126, PT ;  /* 0xc2fc00003700780b */ /* 0x000fca0003f4e000 */
[----:B------:R-:W-:Y:S01]  /*8f50*/  @!P3 FMUL R51, R51, 0.5 ;  /* 0x3f0000003333b820 */ /* 0x000fe20000400000 */
[----:B------:R-:W3:Y:S01]  /*8f60*/  MUFU.EX2 R47, R47 ;  /* 0x0000002f002f7308 */ /* 0x000ee20000000800 */
[----:B--2---:R-:W-:Y:S01]  /*8f70*/  MOV R21, 0xc0000010 ;  /* 0xc000001000157802 */ /* 0x004fe20000000f00 */
[----:B-1----:R-:W-:Y:S01]  /*8f80*/  @!P5 FMUL R44, R44, R44 ;  /* 0x0000002c2c2cd220 */ /* 0x002fe20000400000 */
[----:B------:R-:W-:Y:S02]  /*8f90*/  FSETP.GEU.AND P5, PT, R49, -126, PT ;  /* 0xc2fc00003100780b */ /* 0x000fe40003fae000 */
[----:B------:R-:W-:Y:S01]  /*8fa0*/  R2UR UR11, R21 ;  /* 0x00000000150b72ca */ /* 0x000fe200000e0000 */
[----:B------:R-:W-:Y:S01]  /*8fb0*/  FADD R21, R19, R182 ;  /* 0x000000b613157221 */ /* 0x000fe20000000000 */
[----:B------:R-:W-:Y:S01]  /*8fc0*/  @!P2 FMUL R55, R55, 0.5 ;  /* 0x3f0000003737a820 */ /* 0x000fe20000400000 */
[----:B------:R-:W1:Y:S01]  /*8fd0*/  MUFU.EX2 R51, R51 ;  /* 0x0000003300337308 */ /* 0x000e620000000800 */
[----:B----4-:R-:W-:Y:S01]  /*8fe0*/  @!P6 FMUL R64, R64, R64 ;  /* 0x000000404040e220 */ /* 0x010fe20000400000 */
[----:B------:R-:W-:Y:S01]  /*8ff0*/  FADD R20, R21, R26 ;  /* 0x0000001a15147221 */ /* 0x000fe20000000000 */
[----:B------:R-:W-:Y:S01]  /*9000*/  F2FP.F16.F32.PACK_AB R26, R180, R181 ;  /* 0x000000b5b41a723e */ /* 0x000fe200000000ff */
[----:B------:R-:W-:Y:S01]  /*9010*/  FADD R21, R176, R181 ;  /* 0x000000b5b0157221 */ /* 0x000fe20000000000 */
[----:B------:R-:W-:Y:S01]  /*9020*/  FSETP.GEU.AND P6, PT, R59, -126, PT ;  /* 0xc2fc00003b00780b */ /* 0x000fe20003fce000 */
[----:B------:R-:W-:Y:S01]  /*9030*/  FADD R177, R20, R177 ;  /* 0x000000b114b17221 */ /* 0x000fe20000000000 */
[----:B------:R-:W-:Y:S01]  /*9040*/  WARPGROUP.ARRIVE ;  /* 0x00000000000079c5 */ /* 0x000fe20000000000 */
[----:B------:R-:W-:Y:S01]  /*9050*/  IADD3 R20, R10, 0x220, RZ ;  /* 0x000002200a147810 */ /* 0x000fe20007ffe0ff */
[----:B------:R-:W-:Y:S01]  /*9060*/  @!P5 FMUL R49, R49, 0.5 ;  /* 0x3f0000003131d820 */ /* 0x000fe20000400000 */
[----:B---3--:R-:W-:Y:S01]  /*9070*/  @!P4 FMUL R47, R47, R47 ;  /* 0x0000002f2f2fc220 */ /* 0x008fe20000400000 */
[----:B------:R-:W-:Y:S01]  /*9080*/  FSETP.GEU.AND P4, PT, R52, -126, PT ;  /* 0xc2fc00003400780b */ /* 0x000fe20003f8e000 */
[----:B------:R-:W2:Y:S01]  /*9090*/  MUFU.EX2 R55, R55 ;  /* 0x0000003700377308 */ /* 0x000ea20000000800 */
[----:B------:R-:W-:Y:S01]  /*90a0*/  HGMMA.64x16x16.F32 R168, R24, gdesc[UR4].tnspB, R168, gsb0 ;  /* 0x4020000418a87df0 */ /* 0x000fe200080008a8 */
[----:B------:R-:W-:-:S02]  /*90b0*/  R2UR UR6, R22 ;  /* 0x00000000160672ca */ /* 0x000fc400000e0000 */
[----:B------:R-:W-:Y:S01]  /*90c0*/  R2UR UR7, R23 ;  /* 0x00000000170772ca */ /* 0x000fe200000e0000 */
[----:B-1----:R-:W-:Y:S01]  /*90d0*/  @!P3 FMUL R51, R51, R51 ;  /* 0x000000333333b220 */ /* 0x002fe20000400000 */
[----:B------:R-:W-:Y:S01]  /*90e0*/  IADD3 R22, R10, 0x420, RZ ;  /* 0x000004200a167810 */ /* 0x000fe20007ffe0ff */
[----:B------:R-:W-:Y:S01]  /*90f0*/  @!P6 FMUL R59, R59, 0.5 ;  /* 0x3f0000003b3be820 */ /* 0x000fe20000400000 */
[----:B------:R-:W-:Y:S01]  /*9100*/  MOV R23, 0xc0000010 ;  /* 0xc000001000177802 */ /* 0x000fe20000000f00 */
[----:B------:R-:W1:Y:S01]  /*9110*/  MUFU.EX2 R49, R49 ;  /* 0x0000003100317308 */ /* 0x000e620000000800 */
[----:B------:R-:W-:Y:S02]  /*9120*/  FSETP.GEU.AND P3, PT, R56, -126, PT ;  /* 0xc2fc00003800780b */ /* 0x000fe40003f6e000 */
[----:B------:R-:W-:Y:S01]  /*9130*/  @!P4 FMUL R52, R52, 0.5 ;  /* 0x3f0000003434c820 */ /* 0x000fe20000400000 */
[----:B--2---:R-:W-:-:S05]  /*9140*/  @!P2 FMUL R55, R55, R55 ;  /* 0x000000373737a220 */ /* 0x004fca0000400000 */
[----:B------:R-:W2:Y:S01]  /*9150*/  MUFU.EX2 R52, R52 ;  /* 0x0000003400347308 */ /* 0x000ea20000000800 */
[----:B------:R-:W-:-:S04]  /*9160*/  FSETP.GEU.AND P2, PT, R58, -126, PT ;  /* 0xc2fc00003a00780b */ /* 0x000fc80003f4e000 */
[----:B------:R-:W-:Y:S01]  /*9170*/  @!P3 FMUL R56, R56, 0.5 ;  /* 0x3f0000003838b820 */ /* 0x000fe20000400000 */
[----:B-1----:R-:W-:Y:S01]  /*9180*/  @!P5 FMUL R49, R49, R49 ;  /* 0x000000313131d220 */ /* 0x002fe20000400000 */
[----:B------:R-:W-:Y:S01]  /*9190*/  FSETP.GEU.AND P5, PT, R53, -126, PT ;  /* 0xc2fc00003500780b */ /* 0x000fe20003fae000 */
[----:B------:R-:W1:Y:S06]  /*91a0*/  MUFU.EX2 R59, R59 ;  /* 0x0000003b003b7308 */ /* 0x000e6c0000000800 */
[----:B------:R-:W-:Y:S01]  /*91b0*/  @!P2 FMUL R58, R58, 0.5 ;  /* 0x3f0000003a3aa820 */ /* 0x000fe20000400000 */
[----:B--2---:R-:W-:Y:S01]  /*91c0*/  @!P4 FMUL R52, R52, R52 ;  /* 0x000000343434c220 */ /* 0x004fe20000400000 */
[----:B------:R-:W-:Y:S01]  /*91d0*/  FSETP.GEU.AND P4, PT, R57, -126, PT ;  /* 0xc2fc00003900780b */ /* 0x000fe20003f8e000 */
[----:B------:R-:W2:Y:S03]  /*91e0*/  MUFU.EX2 R56, R56 ;  /* 0x0000003800387308 */ /* 0x000ea60000000800 */
[----:B------:R-:W-:Y:S01]  /*91f0*/  @!P5 FMUL R53, R53, 0.5 ;  /* 0x3f0000003535d820 */ /* 0x000fe20000400000 */
[----:B------:R-:W-:-:S02]  /*9200*/  WARPGROUP.DEPBAR.LE gsb0, 0x0 ;  /* 0x00008000000079c5 */ /* 0x000fc40000010000 */
[----:B------:R-:W-:-:S03]  /*9210*/  WARPGROUP.ARRIVE ;  /* 0x00000000000079c5 */ /* 0x000fc60000000000 */
[----:B------:R-:W3:Y:S01]  /*9220*/  MUFU.EX2 R53, R53 ;  /* 0x0000003500357308 */ /* 0x000ee20000000800 */
[----:B-1----:R-:W-:Y:S01]  /*9230*/  @!P6 FMUL R59, R59, R59 ;  /* 0x0000003b3b3be220 */ /* 0x002fe20000400000 */
[----:B------:R-:W-:Y:S01]  /*9240*/  FSETP.GEU.AND P6, PT, R73, -126, PT ;  /* 0xc2fc00004900780b */ /* 0x000fe20003fce000 */
[----:B------:R-:W-:Y:S01]  /*9250*/  @!P4 FMUL R57, R57, 0.5 ;  /* 0x3f0000003939c820 */ /* 0x000fe20000400000 */
[----:B------:R-:W-:Y:S01]  /*9260*/  HGMMA.64x16x16.F32 R160, R24, gdesc[UR8].tnspB, R160, gsb0 ;  /* 0x4020000818a07df0 */ /* 0x000fe200080008a0 */
[----:B------:R-:W-:Y:S01]  /*9270*/  R2UR UR10, R20 ;  /* 0x00000000140a72ca */ /* 0x000fe200000e0000 */
[----:B--2---:R-:W-:-:S03]  /*9280*/  @!P3 FMUL R56, R56, R56 ;  /* 0x000000383838b220 */ /* 0x004fc60000400000 */
[----:B------:R-:W1:Y:S01]  /*9290*/  MUFU.EX2 R57, R57 ;  /* 0x0000003900397308 */ /* 0x000e620000000800 */
[----:B------:R-:W-:-:S05]  /*92a0*/  FSETP.GEU.AND P3, PT, R65, -126, PT ;  /* 0xc2fc00004100780b */ /* 0x000fca0003f6e000 */
[----:B------:R-:W-:Y:S01]  /*92b0*/  @!P6 FMUL R73, R73, 0.5 ;  /* 0x3f0000004949e820 */ /* 0x000fe20000400000 */
[----:B---3--:R-:W-:Y:S01]  /*92c0*/  @!P5 FMUL R53, R53, R53 ;  /* 0x000000353535d220 */ /* 0x008fe20000400000 */
[----:B------:R-:W-:Y:S01]  /*92d0*/  FSETP.GEU.AND P5, PT, R62, -126, PT ;  /* 0xc2fc00003e00780b */ /* 0x000fe20003fae000 */
[----:B------:R-:W2:Y:S05]  /*92e0*/  MUFU.EX2 R58, R58 ;  /* 0x0000003a003a7308 */ /* 0x000eaa0000000800 */
[----:B------:R-:W-:Y:S01]  /*92f0*/  @!P3 FMUL R65, R65, 0.5 ;  /* 0x3f0000004141b820 */ /* 0x000fe20000400000 */
[----:B-1----:R-:W-:Y:S01]  /*9300*/  @!P4 FMUL R57, R57, R57 ;  /* 0x000000393939c220 */ /* 0x002fe20000400000 */
[----:B------:R-:W-:-:S02]  /*9310*/  FSETP.GEU.AND P4, PT, R60, -126, PT ;  /* 0xc2fc00003c00780b */ /* 0x000fc40003f8e000 */
[----:B------:R-:W1:Y:S03]  /*9320*/  MUFU.EX2 R11, R65 ;  /* 0x00000041000b7308 */ /* 0x000e660000000800 */
[----:B------:R-:W-:-:S05]  /*9330*/  @!P5 FMUL R62, R62, 0.5 ;  /* 0x3f0000003e3ed820 */ /* 0x000fca0000400000 */
[----:B------:R-:W3:Y:S01]  /*9340*/  MUFU.EX2 R63, R62 ;  /* 0x0000003e003f7308 */ /* 0x000ee20000000800 */
[----:B--2---:R-:W-:Y:S01]  /*9350*/  @!P2 FMUL R58, R58, R58 ;  /* 0x0000003a3a3aa220 */ /* 0x004fe20000400000 */
[----:B------:R-:W-:Y:S01]  /*9360*/  FSETP.GEU.AND P2, PT, R69, -126, PT ;  /* 0xc2fc00004500780b */ /* 0x000fe20003f4e000 */
[----:B------:R-:W-:Y:S01]  /*9370*/  @!P4 FMUL R60, R60, 0.5 ;  /* 0x3f0000003c3cc820 */ /* 0x000fe20000400000 */
[----:B-1----:R-:W-:-:S05]  /*9380*/  @!P3 FMUL R11, R11, R11 ;  /* 0x0000000b0b0bb220 */ /* 0x002fca0000400000 */
[----:B------:R-:W1:Y:S01]  /*9390*/  MUFU.EX2 R60, R60 ;  /* 0x0000003c003c7308 */ /* 0x000e620000000800 */
[----:B------:R-:W-:Y:S02]  /*93a0*/  WARPGROUP.DEPBAR.LE gsb0, 0x0 ;  /* 0x00008000000079c5 */ /* 0x000fe40000010000 */
[----:B------:R-:W-:Y:S01]  /*93b0*/  WARPGROUP.ARRIVE ;  /* 0x00000000000079c5 */ /* 0x000fe20000000000 */
[----:B------:R-:W-:Y:S02]  /*93c0*/  FSETP.GEU.AND P3, PT, R61, -126, PT ;  /* 0xc2fc00003d00780b */ /* 0x000fe40003f6e000 */
[----:B------:R-:W-:Y:S01]  /*93d0*/  @!P2 FMUL R69, R69, 0.5 ;  /* 0x3f0000004545a820 */ /* 0x000fe20000400000 */
[----:B---3--:R-:W-:Y:S01]  /*93e0*/  @!P5 FMUL R63, R63, R63 ;  /* 0x0000003f3f3fd220 */ /* 0x008fe20000400000 */
[----:B------:R-:W-:Y:S01]  /*93f0*/  FSETP.GEU.AND P5, PT, R67, -126, PT ;  /* 0xc2fc00004300780b */ /* 0x000fe20003fae000 */
[----:B------:R-:W-:Y:S01]  /*9400*/  HGMMA.64x16x16.F32 R152, R24, gdesc[UR16].tnspB, R152, gsb0 ;  /* 0x4020001018987df0 */ /* 0x000fe20008000898 */
[----:B------:R-:W-:Y:S01]  /*9410*/  R2UR UR18, R22 ;  /* 0x00000000161272ca */ /* 0x000fe200000e0000 */
[----:B------:R-:W2:Y:S01]  /*9420*/  MUFU.EX2 R62, R69 ;  /* 0x00000045003e7308 */ /* 0x000ea20000000800 */
[----:B------:R-:W-:Y:S01]  /*9430*/  R2UR UR19, R23 ;  /* 0x00000000171372ca */ /* 0x000fe200000e0000 */
[----:B-1----:R-:W-:Y:S01]  /*9440*/  @!P4 FMUL R60, R60, R60 ;  /* 0x0000003c3c3cc220 */ /* 0x002fe20000400000 */
[----:B------:R-:W-:-:S03]  /*9450*/  FSETP.GEU.AND P4, PT, R66, -126, PT ;  /* 0xc2fc00004200780b */ /* 0x000fc60003f8e000 */
[----:B------:R-:W-:-:S04]  /*9460*/  @!P3 FMUL R61, R61, 0.5 ;  /* 0x3f0000003d3db820 */ /* 0x000fc80000400000 */
[----:B------:R-:W-:-:S04]  /*9470*/  @!P5 FMUL R67, R67, 0.5 ;  /* 0x3f0000004343d820 */ /* 0x000fc80000400000 */
[----:B------:R-:W1:Y:S01]  /*9480*/  MUFU.EX2 R19, R67 ;  /* 0x0000004300137308 */ /* 0x000e620000000800 */
[----:B--2---:R-:W-:Y:S01]  /*9490*/  @!P2 FMUL R62, R62, R62 ;  /* 0x0000003e3e3ea220 */ /* 0x004fe20000400000 */
[----:B------:R-:W-:Y:S01]  /*94a0*/  FSETP.GEU.AND P2, PT, R74, -126, PT ;  /* 0xc2fc00004a00780b */ /* 0x000fe20003f4e000 */
[----:B------:R-:W-:-:S05]  /*94b0*/  @!P4 FMUL R66, R66, 0.5 ;  /* 0x3f0000004242c820 */ /* 0x000fca0000400000 */
[----:B------:R-:W2:Y:S08]  /*94c0*/  MUFU.EX2 R61, R61 ;  /* 0x0000003d003d7308 */ /* 0x000eb00000000800 */
[----:B------:R-:W3:Y:S01]  /*94d0*/  MUFU.EX2 R66, R66 ;  /* 0x0000004200427308 */ /* 0x000ee20000000800 */
[----:B-1----:R-:W-:Y:S01]  /*94e0*/  @!P5 FMUL R19, R19, R19 ;  /* 0x000000131313d220 */ /* 0x002fe20000400000 */
[----:B------:R-:W-:Y:S01]  /*94f0*/  FSETP.GEU.AND P5, PT, R72, -126, PT ;  /* 0xc2fc00004800780b */ /* 0x000fe20003fae000 */
[----:B------:R-:W-:-:S05]  /*9500*/  @!P2 FMUL R74, R74, 0.5 ;  /* 0x3f0000004a4aa820 */ /* 0x000fca0000400000 */
[----:B------:R-:W1:Y:S01]  /*9510*/  MUFU.EX2 R23, R74 ;  /* 0x0000004a00177308 */ /* 0x000e620000000800 */
[----:B--2---:R-:W-:Y:S01]  /*9520*/  @!P3 FMUL R61, R61, R61 ;  /* 0x0000003d3d3db220 */ /* 0x004fe20000400000 */
[----:B------:R-:W-:Y:S02]  /*9530*/  WARPGROUP.DEPBAR.LE gsb0, 0x0 ;  /* 0x00008000000079c5 */ /* 0x000fe40000010000 */
[----:B------:R-:W-:Y:S01]  /*9540*/  FADD R25, R21, R180 ;  /* 0x000000b415197221 */ /* 0x000fe20000000000 */
[----:B------:R-:W-:Y:S01]  /*9550*/  MOV R21, 0xc0000010 ;  /* 0xc000001000157802 */ /* 0x000fe20000000f00 */
[----:B------:R-:W-:Y:S01]  /*9560*/  FADD R26, R177, R34 ;  /* 0x00000022b11a7221 */ /* 0x000fe20000000000 */
[----:B------:R-:W-:Y:S01]  /*9570*/  F2FP.F16.F32.PACK_AB R24, R33, R30 ;  /* 0x0000001e2118723e */ /* 0x000fe200000000ff */
[----:B------:R-:W-:Y:S01]  /*9580*/  FADD R20, R25, R30 ;  /* 0x0000001e19147221 */ /* 0x000fe20000000000 */
[----:B------:R-:W-:Y:S01]  /*9590*/  R2UR UR11, R21 ;  /* 0x00000000150b72ca */ /* 0x000fe200000e0000 */
[----:B------:R-:W-:Y:S01]  /*95a0*/  FADD R21, R26, R37 ;  /* 0x000000251a157221 */ /* 0x000fe20000000000 */
[----:B------:R-:W-:Y:S01]  /*95b0*/  F2FP.F16.F32.PACK_AB R25, R37, R34 ;  /* 0x000000222519723e */ /* 0x000fe200000000ff */
[----:B------:R-:W-:Y:S01]  /*95c0*/  FADD R20, R20, R33 ;  /* 0x0000002114147221 */ /* 0x000fe20000000000 */
[----:B------:R-:W-:Y:S01]  /*95d0*/  F2FP.F16.F32.PACK_AB R26, R32, R29 ;  /* 0x0000001d201a723e */ /* 0x000fe200000000ff */
[----:B---3--:R-:W-:Y:S01]  /*95e0*/  @!P4 FMUL R66, R66, R66 ;  /* 0x000000424242c220 */ /* 0x008fe20000400000 */
[----:B------:R-:W-:Y:S01]  /*95f0*/  F2FP.F16.F32.PACK_AB R27, R41, R36 ;  /* 0x00000024291b723e */ /* 0x000fe200000000ff */
[----:B------:R-:W-:Y:S01]  /*9600*/  FADD R29, R20, R29 ;  /* 0x0000001d141d7221 */ /* 0x000fe20000000000 */
[----:B------:R-:W-:Y:S01]  /*9610*/  FADD R36, R21, R36 ;  /* 0x0000002415247221 */ /* 0x000fe20000000000 */
[C---:B------:R-:W-:Y:S01]  /*9620*/  IADD3 R20, R10.reuse, 0x240, RZ ;  /* 0x000002400a147810 */ /* 0x040fe20007ffe0ff */
[----:B------:R-:W-:Y:S01]  /*9630*/  WARPGROUP.ARRIVE ;  /* 0x00000000000079c5 */ /* 0x000fe20000000000 */
[----:B------:R-:W-:Y:S01]  /*9640*/  MOV R21, 0xc0000010 ;  /* 0xc000001000157802 */ /* 0x000fe20000000f00 */
[----:B------:R-:W-:Y:S01]  /*9650*/  FADD R32, R29, R32 ;  /* 0x000000201d207221 */ /* 0x000fe20000000000 */
[----:B------:R-:W-:Y:S01]  /*9660*/  IADD3 R34, R10, 0x460, RZ ;  /* 0x000004600a227810 */ /* 0x000fe20007ffe0ff */
[----:B------:R-:W-:Y:S01]  /*9670*/  FADD R41, R36, R41 ;  /* 0x0000002924297221 */ /* 0x000fe20000000000 */
[----:B------:R-:W-:Y:S01]  /*9680*/  @!P5 FMUL R72, R72, 0.5 ;  /* 0x3f0000004848d820 */ /* 0x000fe20000400000 */
[----:B------:R-:W-:Y:S01]  /*9690*/  HGMMA.64x16x16.F32 R168, R24, gdesc[UR4].tnspB, R168, gsb0 ;  /* 0x4020000418a87df0 */ /* 0x000fe200080008a8 */
[----:B------:R-:W-:Y:S01]  /*96a0*/  FADD R29, R32, R39 ;  /* 0x00000027201d7221 */ /* 0x000fe20000000000 */
[----:B------:R-:W-:Y:S01]  /*96b0*/  FADD R32, R41, R42 ;  /* 0x0000002a29207221 */ /* 0x000fe20000000000 */
[----:B------:R-:W2:Y:S01]  /*96c0*/  MUFU.EX2 R22, R72 ;  /* 0x0000004800167308 */ /* 0x000ea20000000800 */
[--C-:B------:R-:W-:Y:S01]  /*96d0*/  FFMA R30, R75, UR15, -R4.reuse ;  /* 0x0000000f4b1e7c23 */ /* 0x100fe20008000804 */
[----:B------:R-:W-:Y:S01]  /*96e0*/  FSETP.GEU.AND P4, PT, R76, -126, PT ;  /* 0xc2fc00004c00780b */ /* 0x000fe20003f8e000 */
[----:B------:R-:W-:Y:S01]  /*96f0*/  FADD R32, R32, R31 ;  /* 0x0000001f20207221 */ /* 0x000fe20000000000 */
[----:B-1----:R-:W-:Y:S01]  /*9700*/  @!P2 FMUL R23, R23, R23 ;  /* 0x000000171717a220 */ /* 0x002fe20000400000 */
[----:B------:R-:W-:Y:S01]  /*9710*/  FSETP.GEU.AND P2, PT, R79, -126, PT ;  /* 0xc2fc00004f00780b */ /* 0x000fe20003f4e000 */
[--C-:B------:R-:W-:Y:S01]  /*9720*/  FFMA R36, R94, UR15, -R4.reuse ;  /* 0x0000000f5e247c23 */ /* 0x100fe20008000804 */
[----:B------:R-:W-:Y:S01]  /*9730*/  FSETP.GEU.AND P3, PT, R30, -126, PT ;  /* 0xc2fc00001e00780b */ /* 0x000fe20003f6e000 */
[----:B------:R-:W1:Y:S01]  /*9740*/  MUFU.EX2 R33, R73 ;  /* 0x0000004900217308 */ /* 0x000e620000000800 */
[----:B------:R-:W-:-:S06]  /*9750*/  FFMA R37, R95, UR15, -R4 ;  /* 0x0000000f5f257c23 */ /* 0x000fcc0008000804 */
[----:B------:R-:W-:Y:S01]  /*9760*/  @!P4 FMUL R76, R76, 0.5 ;  /* 0x3f0000004c4cc820 */ /* 0x000fe20000400000 */
[----:B--2---:R-:W-:Y:S01]  /*9770*/  @!P5 FMUL R22, R22, R22 ;  /* 0x000000161616d220 */ /* 0x004fe20000400000 */
[----:B------:R-:W-:Y:S01]  /*9780*/  FSETP.GEU.AND P5, PT, R77, -126, PT ;  /* 0xc2fc00004d00780b */ /* 0x000fe20003fae000 */
[----:B------:R-:W-:Y:S02]  /*9790*/  @!P2 FMUL R79, R79, 0.5 ;  /* 0x3f0000004f4fa820 */ /* 0x000fe40000400000 */
[----:B------:R-:W-:Y:S01]  /*97a0*/  @!P3 FMUL R30, R30, 0.5 ;  /* 0x3f0000001e1eb820 */ /* 0x000fe20000400000 */
[----:B------:R-:W2:Y:S01]  /*97b0*/  MUFU.EX2 R76, R76 ;  /* 0x0000004c004c7308 */ /* 0x000ea20000000800 */
[----:B-1----:R-:W-:Y:S01]  /*97c0*/  @!P6 FMUL R33, R33, R33 ;  /* 0x000000212121e220 */ /* 0x002fe20000400000 */
[----:B------:R-:W-:-:S06]  /*97d0*/  FSETP.GEU.AND P6, PT, R78, -126, PT ;  /* 0xc2fc00004e00780b */ /* 0x000fcc0003fce000 */
[----:B------:R-:W1:Y:S01]  /*97e0*/  MUFU.EX2 R30, R30 ;  /* 0x0000001e001e7308 */ /* 0x000e620000000800 */
[----:B------:R-:W-:-:S07]  /*97f0*/  @!P5 FMUL R77, R77, 0.5 ;  /* 0x3f0000004d4dd820 */ /* 0x000fce0000400000 */
[----:B------:R-:W3:Y:S01]  /*9800*/  MUFU.EX2 R77, R77 ;  /* 0x0000004d004d7308 */ /* 0x000ee20000000800 */
[----:B--2---:R-:W-:Y:S01]  /*9810*/  @!P4 FMUL R76, R76, R76 ;  /* 0x0000004c4c4cc220 */ /* 0x004fe20000400000 */
[----:B------:R-:W-:Y:S02]  /*9820*/  WARPGROUP.DEPBAR.LE gsb0, 0x0 ;  /* 0x00008000000079c5 */ /* 0x000fe40000010000 */
[----:B------:R-:W-:Y:S01]  /*9830*/  WARPGROUP.ARRIVE ;  /* 0x00000000000079c5 */ /* 0x000fe20000000000 */
[----:B------:R-:W-:Y:S01]  /*9840*/  @!P6 FMUL R78, R78, 0.5 ;  /* 0x3f0000004e4ee820 */ /* 0x000fe20000400000 */
[----:B------:R-:W-:Y:S01]  /*9850*/  FSETP.GEU.AND P4, PT, R81, -126, PT ;  /* 0xc2fc00005100780b */ /* 0x000fe20003f8e000 */
[----:B-1----:R-:W-:-:S03]  /*9860*/  @!P3 FMUL R30, R30, R30 ;  /* 0x0000001e1e1eb220 */ /* 0x002fc60000400000 */
[----:B------:R-:W-:Y:S01]  /*9870*/  HGMMA.64x16x16.F32 R160, R24, gdesc[UR8].tnspB, R160, gsb0 ;  /* 0x4020000818a07df0 */ /* 0x000fe200080008a0 */
[----:B------:R-:W-:Y:S02]  /*9880*/  R2UR UR10, R20 ;  /* 0x00000000140a72ca */ /* 0x000fe400000e0000 */
[----:B------:R-:W-:Y:S01]  /*9890*/  R2UR UR11, R21 ;  /* 0x00000000150b72ca */ /* 0x000fe200000e0000 */
[----:B------:R-:W1:Y:S01]  /*98a0*/  MUFU.EX2 R20, R79 ;  /* 0x0000004f00147308 */ /* 0x000e620000000800 */
[----:B------:R-:W-:Y:S01]  /*98b0*/  FSETP.GEU.AND P3, PT, R80, -126, PT ;  /* 0xc2fc00005000780b */ /* 0x000fe20003f6e000 */
[----:B---3--:R-:W-:Y:S01]  /*98c0*/  @!P5 FMUL R77, R77, R77 ;  /* 0x0000004d4d4dd220 */ /* 0x008fe20000400000 */
[----:B------:R-:W-:Y:S02]  /*98d0*/  FSETP.GEU.AND P5, PT, R82, -126, PT ;  /* 0xc2fc00005200780b */ /* 0x000fe40003fae000 */
[----:B------:R-:W-:-:S03]  /*98e0*/  @!P4 FMUL R81, R81, 0.5 ;  /* 0x3f0000005151c820 */ /* 0x000fc60000400000 */
[----:B------:R-:W2:Y:S06]  /*98f0*/  MUFU.EX2 R21, R78 ;  /* 0x0000004e00157308 */ /* 0x000eac0000000800 */
[----:B------:R-:W-:Y:S02]  /*9900*/  @!P3 FMUL R80, R80, 0.5 ;  /* 0x3f0000005050b820 */ /* 0x000fe40000400000 */
[----:B------:R-:W3:Y:S01]  /*9910*/  MUFU.EX2 R81, R81 ;  /* 0x0000005100517308 */ /* 0x000ee20000000800 */
[----:B-1----:R-:W-:Y:S01]  /*9920*/  @!P2 FMUL R20, R20, R20 ;  /* 0x000000141414a220 */ /* 0x002fe20000400000 */
[----:B------:R-:W-:Y:S01]  /*9930*/  @!P5 FMUL R82, R82, 0.5 ;  /* 0x3f0000005252d820 */ /* 0x000fe20000400000 */
[----:B------:R-:W-:-:S05]  /*9940*/  FSETP.GEU.AND P2, PT, R84, -126, PT ;  /* 0xc2fc00005400780b */ /* 0x000fca0003f4e000 */
[----:B------:R-:W1:Y:S01]  /*9950*/  MUFU.EX2 R80, R80 ;  /* 0x0000005000507308 */ /* 0x000e620000000800 */
[----:B--2---:R-:W-:-:S07]  /*9960*/  @!P6 FMUL R21, R21, R21 ;  /* 0x000000151515e220 */ /* 0x004fce0000400000 */
[----:B------:R-:W-:Y:S01]  /*9970*/  @!P2 FMUL R84, R84, 0.5 ;  /* 0x3f0000005454a820 */ /* 0x000fe20000400000 */
[----:B---3--:R-:W-:Y:S01]  /*9980*/  @!P4 FMUL R81, R81, R81 ;  /* 0x000000515151c220 */ /* 0x008fe20000400000 */
[----:B------:R-:W-:Y:S01]  /*9990*/  FSETP.GEU.AND P4, PT, R86, -126, PT ;  /* 0xc2fc00005600780b */ /* 0x000fe20003f8e000 */
[----:B------:R-:W-:Y:S02]  /*99a0*/  WARPGROUP.DEPBAR.LE gsb0, 0x0 ;  /* 0x00008000000079c5 */ /* 0x000fe40000010000 */
[----:B------:R-:W-:Y:S01]  /*99b0*/  WARPGROUP.ARRIVE ;  /* 0x00000000000079c5 */ /* 0x000fe20000000000 */
[----:B-1----:R-:W-:Y:S01]  /*99c0*/  @!P3 FMUL R80, R80, R80 ;  /* 0x000000505050b220 */ /* 0x002fe20000400000 */
[----:B------:R-:W-:Y:S01]  /*99d0*/  FSETP.GEU.AND P3, PT, R85, -126, PT ;  /* 0xc2fc00005500780b */ /* 0x000fe20003f6e000 */
[----:B------:R-:W1:Y:S03]  /*99e0*/  MUFU.EX2 R84, R84 ;  /* 0x0000005400547308 */ /* 0x000e660000000800 */
[----:B------:R-:W-:Y:S04]  /*99f0*/  HGMMA.64x16x16.F32 R152, R24, gdesc[UR16].tnspB, R152, gsb0 ;  /* 0x4020001018987df0 */ /* 0x000fe80008000898 */
[----:B------:R-:W-:-:S05]  /*9a00*/  @!P4 FMUL R86, R86, 0.5 ;  /* 0x3f0000005656c820 */ /* 0x000fca0000400000 */
[----:B------:R-:W-:Y:S01]  /*9a10*/  @!P3 FMUL R85, R85, 0.5 ;  /* 0x3f0000005555b820 */ /* 0x000fe20000400000 */
[----:B-1----:R-:W-:-:S05]  /*9a20*/  @!P2 FMUL R84, R84, R84 ;  /* 0x000000545454a220 */ /* 0x002fca0000400000 */
[----:B------:R-:W1:Y:S01]  /*9a30*/  MUFU.EX2 R85, R85 ;  /* 0x0000005500557308 */ /* 0x000e620000000800 */
[----:B------:R-:W-:-:S13]  /*9a40*/  FSETP.GEU.AND P2, PT, R89, -126, PT ;  /* 0xc2fc00005900780b */ /* 0x000fda0003f4e000 */
[----:B------:R-:W-:Y:S01]  /*9a50*/  @!P2 FMUL R89, R89, 0.5 ;  /* 0x3f0000005959a820 */ /* 0x000fe20000400000 */
[----:B-1----:R-:W-:-:S05]  /*9a60*/  @!P3 FMUL R85, R85, R85 ;  /* 0x000000555555b220 */ /* 0x002fca0000400000 */
[----:B------:R-:W1:Y:S01]  /*9a70*/  MUFU.EX2 R89, R89 ;  /* 0x0000005900597308 */ /* 0x000e620000000800 */
[----:B------:R-:W-:Y:S02]  /*9a80*/  WARPGROUP.DEPBAR.LE gsb0, 0x0 ;  /* 0x00008000000079c5 */ /* 0x000fe40000010000 */
[----:B------:R-:W-:Y:S02]  /*9a90*/  IADD3 R24, R10, 0x40, RZ ;  /* 0x000000400a187810 */ /* 0x000fe40007ffe0ff */
[----:B------:R-:W-:Y:S02]  /*9aa0*/  MOV R25, 0xc0000010 ;  /* 0xc000001000197802 */ /* 0x000fe40000000f00 */
[----:B------:R-:W-:Y:S02]  /*9ab0*/  R2UR UR6, R24 ;  /* 0x00000000180672ca */ /* 0x000fe400000e0000 */
[----:B------:R-:W-:Y:S02]  /*9ac0*/  R2UR UR7, R25 ;  /* 0x00000000190772ca */ /* 0x000fe400000e0000 */
[----:B------:R-:W-:Y:S01]  /*9ad0*/  IADD3 R24, R10, 0x440, RZ ;  /* 0x000004400a187810 */ /* 0x000fe20007ffe0ff */
[----:B-1----:R-:W-:Y:S01]  /*9ae0*/  @!P2 FMUL R89, R89, R89 ;  /* 0x000000595959a220 */ /* 0x002fe20000400000 */
[----:B------:R-:W-:-:S02]  /*9af0*/  MOV R25, 0xc0000010 ;  /* 0xc000001000197802 */ /* 0x000fc40000000f00 */
[----:B------:R-:W-:Y:S02]  /*9b00*/  R2UR UR18, R24 ;  /* 0x00000000181272ca */ /* 0x000fe400000e0000 */
[----:B------:R-:W-:Y:S02]  /*9b10*/  R2UR UR19, R25 ;  /* 0x00000000191372ca */ /* 0x000fe400000e0000 */
[----:B------:R-:W-:Y:S01]  /*9b20*/  F2FP.F16.F32.PACK_AB R24, R28, R39 ;  /* 0x000000271c18723e */ /* 0x000fe200000000ff */
[----:B------:R-:W-:Y:S01]  /*9b30*/  FADD R28, R29, R28 ;  /* 0x0000001c1d1c7221 */ /* 0x000fe20000000000 */
[----:B------:R-:W-:Y:S01]  /*9b40*/  F2FP.F16.F32.PACK_AB R25, R31, R42 ;  /* 0x0000002a1f19723e */ /* 0x000fe200000000ff */
[----:B------:R-:W1:Y:S01]  /*9b50*/  MUFU.EX2 R29, R82 ;  /* 0x00000052001d7308 */ /* 0x000e620000000800 */
[----:B------:R-:W-:Y:S01]  /*9b60*/  F2FP.F16.F32.PACK_AB R26, R40, R35 ;  /* 0x00000023281a723e */ /* 0x000fe200000000ff */
[----:B------:R-:W-:Y:S01]  /*9b70*/  FADD R35, R28, R35 ;  /* 0x000000231c237221 */ /* 0x000fe20000000000 */
[----:B------:R-:W-:Y:S01]  /*9b80*/  F2FP.F16.F32.PACK_AB R27, R44, R43 ;  /* 0x0000002b2c1b723e */ /* 0x000fe200000000ff */
[----:B------:R-:W-:Y:S01]  /*9b90*/  FFMA R28, R83, UR15, -R4 ;  /* 0x0000000f531c7c23 */ /* 0x000fe20008000804 */
[----:B------:R-:W-:Y:S01]  /*9ba0*/  MOV R39, 0xc0000010 ;  /* 0xc000001000277802 */ /* 0x000fe20000000f00 */
[----:B------:R-:W-:Y:S01]  /*9bb0*/  FADD R40, R35, R40 ;  /* 0x0000002823287221 */ /* 0x000fe20000000000 */
[----:B------:R-:W-:Y:S01]  /*9bc0*/  WARPGROUP.ARRIVE ;  /* 0x00000000000079c5 */ /* 0x000fe20000000000 */
[----:B------:R-:W-:Y:S01]  /*9bd0*/  MOV R35, 0xc0000010 ;  /* 0xc000001000237802 */ /* 0x000fe20000000f00 */
[----:B------:R-:W-:Y:S01]  /*9be0*/  FADD R43, R32, R43 ;  /* 0x0000002b202b7221 */ /* 0x000fe20000000000 */
[----:B------:R-:W-:Y:S01]  /*9bf0*/  FADD R31, R40, R45 ;  /* 0x0000002d281f7221 */ /* 0x000fe20000000000 */
[----:B------:R-:W-:Y:S01]  /*9c00*/  FSETP.GEU.AND P6, PT, R28, -126, PT ;  /* 0xc2fc00001c00780b */ /* 0x000fe20003fce000 */
[----:B------:R-:W-:Y:S01]  /*9c10*/  FFMA R40, R103, UR15, -R4 ;  /* 0x0000000f67287c23 */ /* 0x000fe20008000804 */
[----:B------:R-:W-:Y:S01]  /*9c20*/  HGMMA.64x16x16.F32 R168, R24, gdesc[UR4].tnspB, R168, gsb0 ;  /* 0x4020000418a87df0 */ /* 0x000fe200080008a8 */
[----:B------:R-:W-:Y:S01]  /*9c30*/  FADD R43, R43, R44 ;  /* 0x0000002c2b2b7221 */ /* 0x000fe20000000000 */
[----:B------:R-:W-:Y:S01]  /*9c40*/  FSETP.GEU.AND P2, PT, R36, -126, PT ;  /* 0xc2fc00002400780b */ /* 0x000fe20003f4e000 */
[----:B-1----:R-:W-:Y:S01]  /*9c50*/  @!P5 FMUL R29, R29, R29 ;  /* 0x0000001d1d1dd220 */ /* 0x002fe20000400000 */
[----:B------:R-:W-:Y:S01]  /*9c60*/  FSETP.GEU.AND P5, PT, R87, -126, PT ;  /* 0xc2fc00005700780b */ /* 0x000fe20003fae000 */
[----:B------:R-:W-:-:S06]  /*9c70*/  FADD R32, R43, R46 ;  /* 0x0000002e2b207221 */ /* 0x000fcc0000000000 */
[----:B------:R-:W-:-:S04]  /*9c80*/  @!P6 FMUL R28, R28, 0.5 ;  /* 0x3f0000001c1ce820 */ /* 0x000fc80000400000 */
[----:B------:R-:W-:Y:S02]  /*9c90*/  @!P2 FMUL R36, R36, 0.5 ;  /* 0x3f0000002424a820 */ /* 0x000fe40000400000 */
[----:B------:R-:W1:Y:S01]  /*9ca0*/  MUFU.EX2 R28, R28 ;  /* 0x0000001c001c7308 */ /* 0x000e620000000800 */
[----:B------:R-:W-:-:S07]  /*9cb0*/  @!P5 FMUL R87, R87, 0.5 ;  /* 0x3f0000005757d820 */ /* 0x000fce0000400000 */
[----:B------:R-:W2:Y:S01]  /*9cc0*/  MUFU.EX2 R36, R36 ;  /* 0x0000002400247308 */ /* 0x000ea20000000800 */
[----:B-1----:R-:W-:Y:S01]  /*9cd0*/  @!P6 FMUL R28, R28, R28 ;  /* 0x0000001c1c1ce220 */ /* 0x002fe20000400000 */
[----:B------:R-:W-:Y:S01]  /*9ce0*/  FSETP.GEU.AND P6, PT, R88, -126, PT ;  /* 0xc2fc00005800780b */ /* 0x000fe20003fce000 */
[----:B------:R-:W-:Y:S02]  /*9cf0*/  WARPGROUP.DEPBAR.LE gsb0, 0x0 ;  /* 0x00008000000079c5 */ /* 0x000fe40000010000 */
[----:B------:R-:W-:Y:S01]  /*9d00*/  WARPGROUP.ARRIVE ;  /* 0x00000000000079c5 */ /* 0x000fe20000000000 */
[----:B--2---:R-:W-:Y:S01]  /*9d10*/  @!P2 FMUL R36, R36, R36 ;  /* 0x000000242424a220 */ /* 0x004fe20000400000 */
[----:B------:R-:W-:-:S08]  /*9d20*/  FSETP.GEU.AND P2, PT, R99, -126, PT ;  /* 0xc2fc00006300780b */ /* 0x000fd00003f4e000 */
[----:B------:R-:W-:Y:S01]  /*9d30*/  @!P6 FMUL R88, R88, 0.5 ;  /* 0x3f0000005858e820 */ /* 0x000fe20000400000 */
[----:B------:R-:W-:Y:S05]  /*9d40*/  HGMMA.64x16x16.F32 R160, R24, gdesc[UR8].tnspB, R160, gsb0 ;  /* 0x4020000818a07df0 */ /* 0x000fea00080008a0 */
[----:B------:R-:W1:Y:S01]  /*9d50*/  MUFU.EX2 R88, R88 ;  /* 0x0000005800587308 */ /* 0x000e620000000800 */
[----:B------:R-:W-:Y:S01]  /*9d60*/  @!P2 FMUL R99, R99, 0.5 ;  /* 0x3f0000006363a820 */ /* 0x000fe20000400000 */
[----:B-1----:R-:W-:Y:S01]  /*9d70*/  @!P6 FMUL R88, R88, R88 ;  /* 0x000000585858e220 */ /* 0x002fe20000400000 */
[----:B------:R-:W-:-:S13]  /*9d80*/  FSETP.GEU.AND P6, PT, R93, -126, PT ;  /* 0xc2fc00005d00780b */ /* 0x000fda0003fce000 */
[----:B------:R-:W-:-:S06]  /*9d90*/  @!P6 FMUL R93, R93, 0.5 ;  /* 0x3f0000005d5de820 */ /* 0x000fcc0000400000 */
[----:B------:R-:W1:Y:S01]  /*9da0*/  MUFU.EX2 R93, R93 ;  /* 0x0000005d005d7308 */ /* 0x000e620000000800 */
[----:B------:R-:W-:Y:S02]  /*9db0*/  WARPGROUP.DEPBAR.LE gsb0, 0x0 ;  /* 0x00008000000079c5 */ /* 0x000fe40000010000 */
[----:B------:R-:W-:-:S06]  /*9dc0*/  WARPGROUP.ARRIVE ;  /* 0x00000000000079c5 */ /* 0x000fcc0000000000 */
[----:B------:R-:W-:Y:S01]  /*9dd0*/  HGMMA.64x16x16.F32 R152, R24, gdesc[UR16].tnspB, R152, gsb0 ;  /* 0x4020001018987df0 */ /* 0x000fe20008000898 */
[----:B------:R-:W-:Y:S01]  /*9de0*/  R2UR UR18, R34 ;  /* 0x00000000221272ca */ /* 0x000fe200000e0000 */
[--C-:B------:R-:W-:Y:S01]  /*9df0*/  FFMA R34, R90, UR15, -R4.reuse ;  /* 0x0000000f5a227c23 */ /* 0x100fe20008000804 */
[----:B------:R-:W-:Y:S01]  /*9e00*/  R2UR UR19, R35 ;  /* 0x00000000231372ca */ /* 0x000fe200000e0000 */
[----:B------:R-:W-:-:S03]  /*9e10*/  FFMA R35, R91, UR15, -R4 ;  /* 0x0000000f5b237c23 */ /* 0x000fc60008000804 */
[----:B------:R-:W-:Y:S01]  /*9e20*/  FSETP.GEU.AND P3, PT, R34, -126, PT ;  /* 0xc2fc00002200780b */ /* 0x000fe20003f6e000 */
[----:B-1----:R-:W-:Y:S01]  /*9e30*/  @!P6 FMUL R93, R93, R93 ;  /* 0x0000005d5d5de220 */ /* 0x002fe20000400000 */
[----:B------:R-:W-:-:S11]  /*9e40*/  FSETP.GEU.AND P6, PT, R98, -126, PT ;  /* 0xc2fc00006200780b */ /* 0x000fd60003fce000 */
[----:B------:R-:W-:Y:S02]  /*9e50*/  @!P3 FMUL R34, R34, 0.5 ;  /* 0x3f0000002222b820 */ /* 0x000fe40000400000 */
[----:B------:R-:W-:-:S04]  /*9e60*/  @!P6 FMUL R98, R98, 0.5 ;  /* 0x3f0000006262e820 */ /* 0x000fc80000400000 */
[----:B------:R-:W1:Y:S01]  /*9e70*/  MUFU.EX2 R34, R34 ;  /* 0x0000002200227308 */ /* 0x000e620000000800 */
[----:B------:R-:W-:Y:S02]  /*9e80*/  WARPGROUP.DEPBAR.LE gsb0, 0x0 ;  /* 0x00008000000079c5 */ /* 0x000fe40000010000 */
[----:B------:R-:W-:Y:S01]  /*9e90*/  IADD3 R24, R10, 0x60, RZ ;  /* 0x000000600a187810 */ /* 0x000fe20007ffe0ff */
[----:B-1----:R-:W-:Y:S01]  /*9ea0*/  @!P3 FMUL R34, R34, R34 ;  /* 0x000000222222b220 */ /* 0x002fe20000400000 */
[----:B------:R-:W-:Y:S02]  /*9eb0*/  MOV R25, 0xc0000010 ;  /* 0xc000001000197802 */ /* 0x000fe40000000f00 */
[----:B------:R-:W-:Y:S02]  /*9ec0*/  IADD3 R26, R10, 0x260, RZ ;  /* 0x000002600a1a7810 */ /* 0x000fe40007ffe0ff */
[----:B------:R-:W-:Y:S02]  /*9ed0*/  MOV R27, 0xc0000010 ;  /* 0xc0000010001b7802 */ /* 0x000fe40000000f00 */
[----:B------:R-:W-:-:S02]  /*9ee0*/  R2UR UR6, R24 ;  /* 0x00000000180672ca */ /* 0x000fc400000e0000 */
[----:B------:R-:W-:Y:S02]  /*9ef0*/  R2UR UR7, R25 ;  /* 0x00000000190772ca */ /* 0x000fe400000e0000 */
[----:B------:R-:W-:Y:S02]  /*9f00*/  R2UR UR10, R26 ;  /* 0x000000001a0a72ca */ /* 0x000fe400000e0000 */
[----:B------:R-:W-:Y:S02]  /*9f10*/  R2UR UR11, R27 ;  /* 0x000000001b0b72ca */ /* 0x000fe400000e0000 */
[----:B------:R-:W-:Y:S01]  /*9f20*/  F2FP.F16.F32.PACK_AB R24, R38, R45 ;  /* 0x0000002d2618723e */ /* 0x000fe200000000ff */
[----:B------:R-:W-:Y:S01]  /*9f30*/  FADD R38, R31, R38 ;  /* 0x000000261f267221 */ /* 0x000fe20000000000 */
[----:B------:R-:W-:Y:S01]  /*9f40*/  F2FP.F16.F32.PACK_AB R25, R47, R46 ;  /* 0x0000002e2f19723e */ /* 0x000fe200000000ff */
[----:B------:R-:W-:Y:S01]  /*9f50*/  FADD R47, R32, R47 ;  /* 0x0000002f202f7221 */ /* 0x000fe20000000000 */
[----:B------:R-:W-:Y:S01]  /*9f60*/  F2FP.F16.F32.PACK_AB R26, R48, R49 ;  /* 0x00000031301a723e */ /* 0x000fe200000000ff */
[----:B------:R-:W-:Y:S01]  /*9f70*/  FADD R49, R38, R49 ;  /* 0x0000003126317221 */ /* 0x000fe20000000000 */
[----:B------:R-:W-:Y:S01]  /*9f80*/  F2FP.F16.F32.PACK_AB R27, R51, R50 ;  /* 0x00000032331b723e */ /* 0x000fe200000000ff */
[----:B------:R-:W1:Y:S01]  /*9f90*/  MUFU.EX2 R31, R86 ;  /* 0x00000056001f7308 */ /* 0x000e620000000800 */
[----:B------:R-:W-:Y:S01]  /*9fa0*/  IADD3 R38, R10, 0x4a0, RZ ;  /* 0x000004a00a267810 */ /* 0x000fe20007ffe0ff */
[----:B------:R-:W-:Y:S01]  /*9fb0*/  FADD R50, R47, R50 ;  /* 0x000000322f327221 */ /* 0x000fe20000000000 */
[----:B------:R-:W-:Y:S01]  /*9fc0*/  WARPGROUP.ARRIVE ;  /* 0x00000000000079c5 */ /* 0x000fe20000000000 */
[----:B------:R-:W-:Y:S01]  /*9fd0*/  FADD R49, R49, R48 ;  /* 0x0000003031317221 */ /* 0x000fe20000000000 */
[----:B------:R-:W-:Y:S01]  /*9fe0*/  FSETP.GEU.AND P3, PT, R37, -126, PT ;  /* 0xc2fc00002500780b */ /* 0x000fe20003f6e000 */
[----:B------:R-:W-:-:S02]  /*9ff0*/  FADD R51, R50, R51 ;  /* 0x0000003332337221 */ /* 0x000fc40000000000 */
[----:B------:R-:W2:Y:S01]  /*a000*/  MUFU.EX2 R32, R87 ;  /* 0x0000005700207308 */ /* 0x000ea20000000800 */
[----:B------:R-:W-:Y:S01]  /*a010*/  HGMMA.64x16x16.F32 R168, R24, gdesc[UR4].tnspB, R168, gsb0 ;  /* 0x4020000418a87df0 */ /* 0x000fe200080008a8 */
[----:B-1----:R-:W-:Y:S01]  /*a020*/  @!P4 FMUL R31, R31, R31 ;  /* 0x0000001f1f1fc220 */ /* 0x002fe20000400000 */
[----:B------:R-:W-:-:S07]  /*a030*/  FSETP.GEU.AND P4, PT, R35, -126, PT ;  /* 0xc2fc00002300780b */ /* 0x000fce0003f8e000 */
[----:B------:R-:W-:Y:S01]  /*a040*/  @!P3 FMUL R37, R37, 0.5 ;  /* 0x3f0000002525b820 */ /* 0x000fe20000400000 */
[----:B--2---:R-:W-:Y:S01]  /*a050*/  @!P5 FMUL R32, R32, R32 ;  /* 0x000000202020d220 */ /* 0x004fe20000400000 */
[----:B------:R-:W-:-:S04]  /*a060*/  FSETP.GEU.AND P5, PT, R92, -126, PT ;  /* 0xc2fc00005c00780b */ /* 0x000fc80003fae000 */
[----:B------:R-:W1:Y:S01]  /*a070*/  MUFU.EX2 R37, R37 ;  /* 0x0000002500257308 */ /* 0x000e620000000800 */
[----:B------:R-:W-:-:S07]  /*a080*/  @!P4 FMUL R35, R35, 0.5 ;  /* 0x3f0000002323c820 */ /* 0x000fce0000400000 */
[----:B------:R-:W2:Y:S01]  /*a090*/  MUFU.EX2 R35, R35 ;  /* 0x0000002300237308 */ /* 0x000ea20000000800 */
[----:B------:R-:W-:Y:S01]  /*a0a0*/  @!P5 FMUL R92, R92, 0.5 ;  /* 0x3f0000005c5cd820 */ /* 0x000fe20000400000 */
[----:B-1----:R-:W-:-:S06]  /*a0b0*/  @!P3 FMUL R37, R37, R37 ;  /* 0x000000252525b220 */ /* 0x002fcc0000400000 */
[----:B------:R-:W1:Y:S01]  /*a0c0*/  MUFU.EX2 R92, R92 ;  /* 0x0000005c005c7308 */ /* 0x000e620000000800 */
[----:B------:R-:W-:Y:S01]  /*a0d0*/  FSETP.GEU.AND P3, PT, R100, -126, PT ;  /* 0xc2fc00006400780b */ /* 0x000fe20003f6e000 */
[----:B------:R-:W-:Y:S02]  /*a0e0*/  WARPGROUP.DEPBAR.LE gsb0, 0x0 ;  /* 0x00008000000079c5 */ /* 0x000fe40000010000 */
[----:B------:R-:W-:Y:S01]  /*a0f0*/  WARPGROUP.ARRIVE ;  /* 0x00000000000079c5 */ /* 0x000fe20000000000 */
[----:B--2---:R-:W-:Y:S01]  /*a100*/  @!P4 FMUL R35, R35, R35 ;  /* 0x000000232323c220 */ /* 0x004fe20000400000 */
[----:B------:R-:W-:-:S04]  /*a110*/  FSETP.GEU.AND P4, PT, R96, -126, PT ;  /* 0xc2fc00006000780b */ /* 0x000fc80003f8e000 */
[----:B------:R-:W-:Y:S04]  /*a120*/  HGMMA.64x16x16.F32 R160, R24, gdesc[UR8].tnspB, R160, gsb0 ;  /* 0x4020000818a07df0 */ /* 0x000fe800080008a0 */
[----:B------:R-:W-:Y:S01]  /*a130*/  @!P3 FMUL R100, R100, 0.5 ;  /* 0x3f0000006464b820 */ /* 0x000fe20000400000 */
[----:B-1----:R-:W-:Y:S01]  /*a140*/  @!P5 FMUL R92, R92, R92 ;  /* 0x0000005c5c5cd220 */ /* 0x002fe20000400000 */
[----:B------:R-:W-:-:S04]  /*a150*/  FSETP.GEU.AND P5, PT, R97, -126, PT ;  /* 0xc2fc00006100780b */ /* 0x000fc80003fae000 */
[----:B------:R-:W1:Y:S01]  /*a160*/  MUFU.EX2 R100, R100 ;  /* 0x0000006400647308 */ /* 0x000e620000000800 */
[----:B------:R-:W-:-:S07]  /*a170*/  @!P4 FMUL R96, R96, 0.5 ;  /* 0x3f0000006060c820 */ /* 0x000fce0000400000 */
[----:B------:R-:W2:Y:S01]  /*a180*/  MUFU.EX2 R96, R96 ;  /* 0x0000006000607308 */ /* 0x000ea20000000800 */
[----:B------:R-:W-:-:S07]  /*a190*/  @!P5 FMUL R97, R97, 0.5 ;  /* 0x3f0000006161d820 */ /* 0x000fce0000400000 */
[----:B------:R-:W3:Y:S01]  /*a1a0*/  MUFU.EX2 R97, R97 ;  /* 0x0000006100617308 */ /* 0x000ee20000000800 */
[----:B-1----:R-:W-:Y:S01]  /*a1b0*/  @!P3 FMUL R100, R100, R100 ;  /* 0x000000646464b220 */ /* 0x002fe20000400000 */
[----:B------:R-:W-:Y:S01]  /*a1c0*/  FSETP.GEU.AND P3, PT, R105, -126, PT ;  /* 0xc2fc00006900780b */ /* 0x000fe20003f6e000 */
[----:B--2---:R-:W-:Y:S01]  /*a1d0*/  @!P4 FMUL R96, R96, R96 ;  /* 0x000000606060c220 */ /* 0x004fe20000400000 */
[----:B------:R-:W-:-:S11]  /*a1e0*/  FSETP.GEU.AND P4, PT, R101, -126, PT ;  /* 0xc2fc00006500780b */ /* 0x000fd60003f8e000 */
[----:B------:R-:W-:Y:S01]  /*a1f0*/  @!P3 FMUL R105, R105, 0.5 ;  /* 0x3f0000006969b820 */ /* 0x000fe20000400000 */
[----:B---3--:R-:W-:Y:S01]  /*a200*/  @!P5 FMUL R97, R97, R97 ;  /* 0x000000616161d220 */ /* 0x008fe20000400000 */
[----:B------:R-:W-:Y:S02]  /*a210*/  WARPGROUP.DEPBAR.LE gsb0, 0x0 ;  /* 0x00008000000079c5 */ /* 0x000fe40000010000 */
[----:B------:R-:W-:Y:S02]  /*a220*/  WARPGROUP.ARRIVE ;  /* 0x00000000000079c5 */ /* 0x000fe40000000000 */
[----:B------:R-:W1:Y:S01]  /*a230*/  MUFU.EX2 R105, R105 ;  /* 0x0000006900697308 */ /* 0x000e620000000800 */
[----:B------:R-:W-:-:S03]  /*a240*/  @!P4 FMUL R101, R101, 0.5 ;  /* 0x3f0000006565c820 */ /* 0x000fc60000400000 */
[----:B------:R-:W-:Y:S04]  /*a250*/  HGMMA.64x16x16.F32 R152, R24, gdesc[UR16].tnspB, R152, gsb0 ;  /* 0x4020001018987df0 */ /* 0x000fe80008000898 */
[----:B------:R-:W2:Y:S01]  /*a260*/  MUFU.EX2 R101, R101 ;  /* 0x0000006500657308 */ /* 0x000ea20000000800 */
[----:B-1----:R-:W-:Y:S01]  /*a270*/  @!P3 FMUL R105, R105, R105 ;  /* 0x000000696969b220 */ /* 0x002fe20000400000 */
[----:B------:R-:W-:Y:S01]  /*a280*/  FSETP.GEU.AND P3, PT, R110, -126, PT ;  /* 0xc2fc00006e00780b */ /* 0x000fe20003f6e000 */
[----:B--2---:R-:W-:Y:S01]  /*a290*/  @!P4 FMUL R101, R101, R101 ;  /* 0x000000656565c220 */ /* 0x004fe20000400000 */
[----:B------:R-:W-:-:S11]  /*a2a0*/  FSETP.GEU.AND P4, PT, R106, -126, PT ;  /* 0xc2fc00006a00780b */ /* 0x000fd60003f8e000 */
[----:B------:R-:W-:Y:S02]  /*a2b0*/  @!P3 FMUL R110, R110, 0.5 ;  /* 0x3f0000006e6eb820 */ /* 0x000fe40000400000 */
[----:B------:R-:W-:-:S06]  /*a2c0*/  @!P4 FMUL R106, R106, 0.5 ;  /* 0x3f0000006a6ac820 */ /* 0x000fcc0000400000 */
[----:B------:R-:W1:Y:S01]  /*a2d0*/  MUFU.EX2 R106, R106 ;  /* 0x0000006a006a7308 */ /* 0x000e620000000800 */
[----:B------:R-:W-:Y:S02]  /*a2e0*/  WARPGROUP.DEPBAR.LE gsb0, 0x0 ;  /* 0x00008000000079c5 */ /* 0x000fe40000010000 */
[C---:B------:R-:W-:Y:S01]  /*a2f0*/  IADD3 R24, R10.reuse, 0x80, RZ ;  /* 0x000000800a187810 */ /* 0x040fe20007ffe0ff */
[----:B------:R-:W-:Y:S01]  /*a300*/  VIADD R26, R10, 0x280 ;  /* 0x000002800a1a7836 */ /* 0x000fe20000000000 */
[----:B------:R-:W-:Y:S02]  /*a310*/  MOV R25, 0xc0000010 ;  /* 0xc000001000197802 */ /* 0x000fe40000000f00 */
[----:B------:R-:W-:Y:S02]  /*a320*/  R2UR UR6, R24 ;  /* 0x00000000180672ca */ /* 0x000fe400000e0000 */
[----:B------:R-:W-:Y:S02]  /*a330*/  R2UR UR7, R25 ;  /* 0x00000000190772ca */ /* 0x000fe400000e0000 */
[----:B------:R-:W-:-:S02]  /*a340*/  IADD3 R24, R10, 0x480, RZ ;  /* 0x000004800a187810 */ /* 0x000fc40007ffe0ff */
[----:B------:R-:W-:Y:S02]  /*a350*/  MOV R27, 0xc0000010 ;  /* 0xc0000010001b7802 */ /* 0x000fe40000000f00 */
[----:B------:R-:W-:Y:S01]  /*a360*/  MOV R25, 0xc0000010 ;  /* 0xc000001000197802 */ /* 0x000fe20000000f00 */
[----:B-1----:R-:W-:Y:S01]  /*a370*/  @!P4 FMUL R106, R106, R106 ;  /* 0x0000006a6a6ac220 */ /* 0x002fe20000400000 */
[----:B------:R-:W-:Y:S02]  /*a380*/  R2UR UR10, R26 ;  /* 0x000000001a0a72ca */ /* 0x000fe400000e0000 */
[----:B------:R-:W-:Y:S02]  /*a390*/  R2UR UR11, R27 ;  /* 0x000000001b0b72ca */ /* 0x000fe400000e0000 */
[----:B------:R-:W-:Y:S02]  /*a3a0*/  R2UR UR18, R24 ;  /* 0x00000000181272ca */ /* 0x000fe400000e0000 */
[----:B------:R-:W-:-:S02]  /*a3b0*/  R2UR UR19, R25 ;  /* 0x00000000191372ca */ /* 0x000fc400000e0000 */
        /* <DEDUP_REMOVED lines=8> */
[----:B------:R-:W-:Y:S01]  /*a440*/  FSETP.GEU.AND P4, PT, R111, -126, PT ;  /* 0xc2fc00006f00780b */ /* 0x000fe20003f8e000 */
[----:B------:R-:W-:Y:S01]  /*a450*/  FADD R56, R53, R56 ;  /* 0x0000003835387221 */ /* 0x000fe20000000000 */
[----:B------:R-:W-:Y:S01]  /*a460*/  WARPGROUP.ARRIVE ;  /* 0x00000000000079c5 */ /* 0x000fe20000000000 */
[----:B------:R-:W-:-:S02]  /*a470*/  FADD R63, R54, R63 ;  /* 0x0000003f363f7221 */ /* 0x000fc40000000000 */
[----:B------:R-:W-:Y:S02]  /*a480*/  FADD R57, R56, R57 ;  /* 0x0000003938397221 */ /* 0x000fe40000000000 */
[----:B------:R-:W-:Y:S01]  /*a490*/  FADD R63, R63, R64 ;  /* 0x000000403f3f7221 */ /* 0x000fe20000000000 */
[----:B------:R-:W-:Y:S05]  /*a4a0*/  HGMMA.64x16x16.F32 R168, R24, gdesc[UR4].tnspB, R168, gsb0 ;  /* 0x4020000418a87df0 */ /* 0x000fea00080008a8 */
[----:B------:R-:W-:-:S06]  /*a4b0*/  @!P4 FMUL R111, R111, 0.5 ;  /* 0x3f0000006f6fc820 */ /* 0x000fcc0000400000 */
[----:B------:R-:W1:Y:S02]  /*a4c0*/  MUFU.EX2 R111, R111 ;  /* 0x0000006f006f7308 */ /* 0x000e640000000800 */
[----:B-1----:R-:W-:Y:S01]  /*a4d0*/  @!P4 FMUL R111, R111, R111 ;  /* 0x0000006f6f6fc220 */ /* 0x002fe20000400000 */
[----:B------:R-:W-:Y:S01]  /*a4e0*/  FSETP.GEU.AND P4, PT, R116, -126, PT ;  /* 0xc2fc00007400780b */ /* 0x000fe20003f8e000 */
[----:B------:R-:W-:Y:S02]  /*a4f0*/  WARPGROUP.DEPBAR.LE gsb0, 0x0 ;  /* 0x00008000000079c5 */ /* 0x000fe40000010000 */
[----:B------:R-:W-:-:S10]  /*a500*/  WARPGROUP.ARRIVE ;  /* 0x00000000000079c5 */ /* 0x000fd40000000000 */
[----:B------:R-:W-:-:S04]  /*a510*/  @!P4 FMUL R116, R116, 0.5 ;  /* 0x3f0000007474c820 */ /* 0x000fc80000400000 */
[----:B------:R-:W1:Y:S01]  /*a520*/  MUFU.EX2 R45, R116 ;  /* 0x00000074002d7308 */ /* 0x000e620000000800 */
[----:B------:R-:W-:Y:S01]  /*a530*/  HGMMA.64x16x16.F32 R160, R24, gdesc[UR8].tnspB, R160, gsb0 ;  /* 0x4020000818a07df0 */ /* 0x000fe200080008a0 */
[----:B-1----:R-:W-:Y:S01]  /*a540*/  @!P4 FMUL R45, R45, R45 ;  /* 0x0000002d2d2dc220 */ /* 0x002fe20000400000 */
[----:B------:R-:W-:-:S13]  /*a550*/  FSETP.GEU.AND P4, PT, R121, -126, PT ;  /* 0xc2fc00007900780b */ /* 0x000fda0003f8e000 */
[----:B------:R-:W-:-:S06]  /*a560*/  @!P4 FMUL R121, R121, 0.5 ;  /* 0x3f0000007979c820 */ /* 0x000fcc0000400000 */
[----:B------:R-:W1:Y:S01]  /*a570*/  MUFU.EX2 R121, R121 ;  /* 0x0000007900797308 */ /* 0x000e620000000800 */
[----:B------:R-:W-:Y:S02]  /*a580*/  WARPGROUP.DEPBAR.LE gsb0, 0x0 ;  /* 0x00008000000079c5 */ /* 0x000fe40000010000 */
[----:B------:R-:W-:-:S06]  /*a590*/  WARPGROUP.ARRIVE ;  /* 0x00000000000079c5 */ /* 0x000fcc0000000000 */
[----:B------:R-:W-:Y:S01]  /*a5a0*/  HGMMA.64x16x16.F32 R152, R24, gdesc[UR16].tnspB, R152, gsb0 ;  /* 0x4020001018987df0 */ /* 0x000fe20008000898 */
[----:B------:R-:W-:Y:S02]  /*a5b0*/  R2UR UR18, R38 ;  /* 0x00000000261272ca */ /* 0x000fe400000e0000 */
[----:B------:R-:W-:Y:S01]  /*a5c0*/  R2UR UR19, R39 ;  /* 0x00000000271372ca */ /* 0x000fe200000e0000 */
[----:B------:R-:W2:Y:S01]  /*a5d0*/  MUFU.EX2 R38, R98 ;  /* 0x0000006200267308 */ /* 0x000ea20000000800 */
[----:B------:R-:W-:Y:S01]  /*a5e0*/  FFMA R39, R102, UR15, -R4 ;  /* 0x0000000f66277c23 */ /* 0x000fe20008000804 */
[----:B-1----:R-:W-:Y:S01]  /*a5f0*/  @!P4 FMUL R121, R121, R121 ;  /* 0x000000797979c220 */ /* 0x002fe20000400000 */
[----:B------:R-:W-:-:S03]  /*a600*/  FSETP.GEU.AND P4, PT, R126, -126, PT ;  /* 0xc2fc00007e00780b */ /* 0x000fc60003f8e000 */
[----:B------:R-:W-:-:S10]  /*a610*/  FSETP.GEU.AND P5, PT, R39, -126, PT ;  /* 0xc2fc00002700780b */ /* 0x000fd40003fae000 */
[----:B------:R-:W-:Y:S01]  /*a620*/  @!P4 FMUL R126, R126, 0.5 ;  /* 0x3f0000007e7ec820 */ /* 0x000fe20000400000 */
[----:B--2---:R-:W-:Y:S01]  /*a630*/  @!P6 FMUL R38, R38, R38 ;  /* 0x000000262626e220 */ /* 0x004fe20000400000 */
[----:B------:R-:W-:Y:S01]  /*a640*/  FSETP.GEU.AND P6, PT, R40, -126, PT ;  /* 0xc2fc00002800780b */ /* 0x000fe20003fce000 */
[----:B------:R-:W-:-:S06]  /*a650*/  @!P5 FMUL R39, R39, 0.5 ;  /* 0x3f0000002727d820 */ /* 0x000fcc0000400000 */
[----:B------:R-:W1:Y:S06]  /*a660*/  MUFU.EX2 R39, R39 ;  /* 0x0000002700277308 */ /* 0x000e6c0000000800 */
[----:B------:R-:W-:-:S06]  /*a670*/  @!P6 FMUL R40, R40, 0.5 ;  /* 0x3f0000002828e820 */ /* 0x000fcc0000400000 */
[----:B------:R-:W2:Y:S01]  /*a680*/  MUFU.EX2 R40, R40 ;  /* 0x0000002800287308 */ /* 0x000ea20000000800 */
[----:B------:R-:W-:Y:S02]  /*a690*/  WARPGROUP.DEPBAR.LE gsb0, 0x0 ;  /* 0x00008000000079c5 */ /* 0x000fe40000010000 */
[C---:B------:R-:W-:Y:S02]  /*a6a0*/  IADD3 R24, R10.reuse, 0xa0, RZ ;  /* 0x000000a00a187810 */ /* 0x040fe40007ffe0ff */
[----:B------:R-:W-:Y:S01]  /*a6b0*/  MOV R25, 0xc0000010 ;  /* 0xc000001000197802 */ /* 0x000fe20000000f00 */
[----:B-1----:R-:W-:Y:S01]  /*a6c0*/  @!P5 FMUL R39, R39, R39 ;  /* 0x000000272727d220 */ /* 0x002fe20000400000 */
[----:B------:R-:W-:Y:S02]  /*a6d0*/  IADD3 R26, R10, 0x2a0, RZ ;  /* 0x000002a00a1a7810 */ /* 0x000fe40007ffe0ff */
[----:B------:R-:W-:Y:S02]  /*a6e0*/  MOV R27, 0xc0000010 ;  /* 0xc0000010001b7802 */ /* 0x000fe40000000f00 */
[----:B------:R-:W-:-:S02]  /*a6f0*/  R2UR UR6, R24 ;  /* 0x00000000180672ca */ /* 0x000fc400000e0000 */
[----:B------:R-:W-:Y:S02]  /*a700*/  R2UR UR7, R25 ;  /* 0x00000000190772ca */ /* 0x000fe400000e0000 */
[----:B------:R-:W-:Y:S02]  /*a710*/  R2UR UR10, R26 ;  /* 0x000000001a0a72ca */ /* 0x000fe400000e0000 */
[----:B------:R-:W-:Y:S01]  /*a720*/  R2UR UR11, R27 ;  /* 0x000000001b0b72ca */ /* 0x000fe200000e0000 */
[----:B--2---:R-:W-:Y:S01]  /*a730*/  @!P6 FMUL R40, R40, R40 ;  /* 0x000000282828e220 */ /* 0x004fe20000400000 */
        /* <DEDUP_REMOVED lines=8> */
[----:B------:R-:W1:Y:S01]  /*a7c0*/  MUFU.EX2 R11, R99 ;  /* 0x00000063000b7308 */ /* 0x000e620000000800 */
[----:B------:R-:W-:Y:S01]  /*a7d0*/  FADD R59, R58, R59 ;  /* 0x0000003b3a3b7221 */ /* 0x000fe20000000000 */
[----:B------:R-:W-:Y:S01]  /*a7e0*/  WARPGROUP.ARRIVE ;  /* 0x00000000000079c5 */ /* 0x000fe20000000000 */
[----:B------:R-:W-:Y:S01]  /*a7f0*/  FADD R61, R60, R61 ;  /* 0x0000003d3c3d7221 */ /* 0x000fe20000000000 */
[----:B------:R-:W-:Y:S01]  /*a800*/  FFMA R19, R107, UR15, -R4 ;  /* 0x0000000f6b137c23 */ /* 0x000fe20008000804 */
[----:B------:R-:W-:Y:S01]  /*a810*/  FADD R59, R59, R62 ;  /* 0x0000003e3b3b7221 */ /* 0x000fe20000000000 */
[----:B------:R-:W-:Y:S01]  /*a820*/  FSETP.GEU.AND P6, PT, R108, -126, PT ;  /* 0xc2fc00006c00780b */ /* 0x000fe20003fce000 */
[----:B------:R-:W-:Y:S01]  /*a830*/  FADD R66, R61, R66 ;  /* 0x000000423d427221 */ /* 0x000fe20000000000 */
[----:B------:R-:W-:Y:S01]  /*a840*/  HGMMA.64x16x16.F32 R168, R24, gdesc[UR4].tnspB, R168, gsb0 ;  /* 0x4020000418a87df0 */ /* 0x000fe200080008a8 */
[----:B------:R-:W-:Y:S01]  /*a850*/  FSETP.GEU.AND P5, PT, R19, -126, PT ;  /* 0xc2fc00001300780b */ /* 0x000fe20003fae000 */
[----:B------:R-:W-:Y:S01]  /*a860*/  FFMA R4, R151, UR15, -R4 ;  /* 0x0000000f97047c23 */ /* 0x000fe20008000804 */
[----:B-1----:R-:W-:Y:S01]  /*a870*/  @!P2 FMUL R11, R11, R11 ;  /* 0x0000000b0b0ba220 */ /* 0x002fe20000400000 */
[----:B------:R-:W-:-:S07]  /*a880*/  FSETP.GEU.AND P2, PT, R104, -126, PT ;  /* 0xc2fc00006800780b */ /* 0x000fce0003f4e000 */
[----:B------:R-:W-:-:S03]  /*a890*/  @!P6 FMUL R108, R108, 0.5 ;  /* 0x3f0000006c6ce820 */ /* 0x000fc60000400000 */
[----:B------:R-:W-:-:S03]  /*a8a0*/  @!P5 FMUL R19, R19, 0.5 ;  /* 0x3f0000001313d820 */ /* 0x000fc60000400000 */
[----:B------:R-:W1:Y:S01]  /*a8b0*/  MUFU.EX2 R108, R108 ;  /* 0x0000006c006c7308 */ /* 0x000e620000000800 */
[----:B------:R-:W-:-:S07]  /*a8c0*/  @!P2 FMUL R104, R104, 0.5 ;  /* 0x3f0000006868a820 */ /* 0x000fce0000400000 */
[----:B------:R-:W2:Y:S08]  /*a8d0*/  MUFU.EX2 R19, R19 ;  /* 0x0000001300137308 */ /* 0x000eb00000000800 */
[----:B------:R-:W3:Y:S01]  /*a8e0*/  MUFU.EX2 R41, R104 ;  /* 0x0000006800297308 */ /* 0x000ee20000000800 */
[----:B-1----:R-:W-:Y:S01]  /*a8f0*/  @!P6 FMUL R108, R108, R108 ;  /* 0x0000006c6c6ce220 */ /* 0x002fe20000400000 */
[----:B------:R-:W-:Y:S01]  /*a900*/  FSETP.GEU.AND P6, PT, R113, -126, PT ;  /* 0xc2fc00007100780b */ /* 0x000fe20003fce000 */
[----:B------:R-:W-:-:S02]  /*a910*/  WARPGROUP.DEPBAR.LE gsb0, 0x0 ;  /* 0x00008000000079c5 */ /* 0x000fc40000010000 */
[----:B------:R-:W-:Y:S01]  /*a920*/  WARPGROUP.ARRIVE ;  /* 0x00000000000079c5 */ /* 0x000fe20000000000 */
[----:B--2---:R-:W-:Y:S01]  /*a930*/  @!P5 FMUL R19, R19, R19 ;  /* 0x000000131313d220 */ /* 0x004fe20000400000 */
[----:B------:R-:W-:-:S08]  /*a940*/  FSETP.GEU.AND P5, PT, R112, -126, PT ;  /* 0xc2fc00007000780b */ /* 0x000fd00003fae000 */
[----:B------:R-:W-:Y:S01]  /*a950*/  @!P6 FMUL R113, R113, 0.5 ;  /* 0x3f0000007171e820 */ /* 0x000fe20000400000 */
[----:B------:R-:W-:Y:S01]  /*a960*/  HGMMA.64x16x16.F32 R160, R24, gdesc[UR8].tnspB, R160, gsb0 ;  /* 0x4020000818a07df0 */ /* 0x000fe200080008a0 */
[----:B---3--:R-:W-:Y:S01]  /*a970*/  @!P2 FMUL R41, R41, R41 ;  /* 0x000000292929a220 */ /* 0x008fe20000400000 */
[----:B------:R-:W-:-:S03]  /*a980*/  FSETP.GEU.AND P2, PT, R109, -126, PT ;  /* 0xc2fc00006d00780b */ /* 0x000fc60003f4e000 */
[----:B------:R-:W1:Y:S01]  /*a990*/  MUFU.EX2 R113, R113 ;  /* 0x0000007100717308 */ /* 0x000e620000000800 */
[----:B------:R-:W-:-:S07]  /*a9a0*/  @!P5 FMUL R112, R112, 0.5 ;  /* 0x3f0000007070d820 */ /* 0x000fce0000400000 */
[----:B------:R-:W2:Y:S02]  /*a9b0*/  MUFU.EX2 R43, R112 ;  /* 0x00000070002b7308 */ /* 0x000ea40000000800 */
[----:B------:R-:W-:-:S06]  /*a9c0*/  @!P2 FMUL R109, R109, 0.5 ;  /* 0x3f0000006d6da820 */ /* 0x000fcc0000400000 */
[----:B------:R-:W3:Y:S01]  /*a9d0*/  MUFU.EX2 R109, R109 ;  /* 0x0000006d006d7308 */ /* 0x000ee20000000800 */
[----:B-1----:R-:W-:Y:S01]  /*a9e0*/  @!P6 FMUL R113, R113, R113 ;  /* 0x000000717171e220 */ /* 0x002fe20000400000 */
[----:B------:R-:W-:Y:S01]  /*a9f0*/  FSETP.GEU.AND P6, PT, R118, -126, PT ;  /* 0xc2fc00007600780b */ /* 0x000fe20003fce000 */
[----:B--2---:R-:W-:Y:S01]  /*aa00*/  @!P5 FMUL R43, R43, R43 ;  /* 0x0000002b2b2bd220 */ /* 0x004fe20000400000 */
[----:B------:R-:W-:-:S11]  /*aa10*/  FSETP.GEU.AND P5, PT, R117, -126, PT ;  /* 0xc2fc00007500780b */ /* 0x000fd60003fae000 */
[----:B------:R-:W-:Y:S01]  /*aa20*/  @!P6 FMUL R118, R118, 0.5 ;  /* 0x3f0000007676e820 */ /* 0x000fe20000400000 */
[----:B---3--:R-:W-:Y:S01]  /*aa30*/  @!P2 FMUL R109, R109, R109 ;  /* 0x0000006d6d6da220 */ /* 0x008fe20000400000 */
[----:B------:R-:W-:Y:S02]  /*aa40*/  FSETP.GEU.AND P2, PT, R114, -126, PT ;  /* 0xc2fc00007200780b */ /* 0x000fe40003f4e000 */
[----:B------:R-:W1:Y:S01]  /*aa50*/  MUFU.EX2 R49, R118 ;  /* 0x0000007600317308 */ /* 0x000e620000000800 */
[----:B------:R-:W-:Y:S02]  /*aa60*/  WARPGROUP.DEPBAR.LE gsb0, 0x0 ;  /* 0x00008000000079c5 */ /* 0x000fe40000010000 */
[----:B------:R-:W-:Y:S01]  /*aa70*/  WARPGROUP.ARRIVE ;  /* 0x00000000000079c5 */ /* 0x000fe20000000000 */
[----:B------:R-:W-:-:S05]  /*aa80*/  @!P5 FMUL R117, R117, 0.5 ;  /* 0x3f0000007575d820 */ /* 0x000fca0000400000 */
[----:B------:R-:W-:Y:S01]  /*aa90*/  HGMMA.64x16x16.F32 R152, R24, gdesc[UR16].tnspB, R152, gsb0 ;  /* 0x4020001018987df0 */ /* 0x000fe20008000898 */
[----:B------:R-:W2:Y:S01]  /*aaa0*/  MUFU.EX2 R117, R117 ;  /* 0x0000007500757308 */ /* 0x000ea20000000800 */
[----:B------:R-:W-:Y:S01]  /*aab0*/  @!P2 FMUL R114, R114, 0.5 ;  /* 0x3f0000007272a820 */ /* 0x000fe20000400000 */
[----:B-1----:R-:W-:Y:S01]  /*aac0*/  @!P6 FMUL R49, R49, R49 ;  /* 0x000000313131e220 */ /* 0x002fe20000400000 */
[----:B------:R-:W-:-:S05]  /*aad0*/  FSETP.GEU.AND P6, PT, R123, -126, PT ;  /* 0xc2fc00007b00780b */ /* 0x000fca0003fce000 */
[----:B------:R-:W1:Y:S01]  /*aae0*/  MUFU.EX2 R47, R114 ;  /* 0x00000072002f7308 */ /* 0x000e620000000800 */
[----:B--2---:R-:W-:Y:S01]  /*aaf0*/  @!P5 FMUL R117, R117, R117 ;  /* 0x000000757575d220 */ /* 0x004fe20000400000 */
[----:B------:R-:W-:-:S06]  /*ab00*/  FSETP.GEU.AND P5, PT, R122, -126, PT ;  /* 0xc2fc00007a00780b */ /* 0x000fcc0003fae000 */
[----:B------:R-:W-:Y:S01]  /*ab10*/  @!P6 FMUL R123, R123, 0.5 ;  /* 0x3f0000007b7be820 */ /* 0x000fe20000400000 */
[----:B-1----:R-:W-:Y:S01]  /*ab20*/  @!P2 FMUL R47, R47, R47 ;  /* 0x0000002f2f2fa220 */ /* 0x002fe20000400000 */
[----:B------:R-:W-:-:S04]  /*ab30*/  FSETP.GEU.AND P2, PT, R119, -126, PT ;  /* 0xc2fc00007700780b */ /* 0x000fc80003f4e000 */
[----:B------:R-:W1:Y:S01]  /*ab40*/  MUFU.EX2 R123, R123 ;  /* 0x0000007b007b7308 */ /* 0x000e620000000800 */
[----:B------:R-:W-:-:S07]  /*ab50*/  @!P5 FMUL R122, R122, 0.5 ;  /* 0x3f0000007a7ad820 */ /* 0x000fce0000400000 */
[----:B------:R-:W2:Y:S01]  /*ab60*/  MUFU.EX2 R51, R122 ;  /* 0x0000007a00337308 */ /* 0x000ea20000000800 */
[----:B------:R-:W-:Y:S01]  /*ab70*/  @!P2 FMUL R119, R119, 0.5 ;  /* 0x3f0000007777a820 */ /* 0x000fe20000400000 */
[----:B------:R-:W-:Y:S02]  /*ab80*/  WARPGROUP.DEPBAR.LE gsb0, 0x0 ;  /* 0x00008000000079c5 */ /* 0x000fe40000010000 */
[----:B------:R-:W-:Y:S01]  /*ab90*/  IADD3 R24, R10, 0xc0, RZ ;  /* 0x000000c00a187810 */ /* 0x000fe20007ffe0ff */
[----:B-1----:R-:W-:Y:S01]  /*aba0*/  @!P6 FMUL R123, R123, R123 ;  /* 0x0000007b7b7be220 */ /* 0x002fe20000400000 */
[----:B------:R-:W-:Y:S02]  /*abb0*/  MOV R25, 0xc0000010 ;  /* 0xc000001000197802 */ /* 0x000fe40000000f00 */
[----:B------:R-:W1:Y:S01]  /*abc0*/  MUFU.EX2 R119, R119 ;  /* 0x0000007700777308 */ /* 0x000e620000000800 */
[----:B------:R-:W-:Y:S02]  /*abd0*/  R2UR UR6, R24 ;  /* 0x00000000180672ca */ /* 0x000fe400000e0000 */
[----:B------:R-:W-:-:S02]  /*abe0*/  R2UR UR7, R25 ;  /* 0x00000000190772ca */ /* 0x000fc400000e0000 */
[C---:B------:R-:W-:Y:S01]  /*abf0*/  IADD3 R26, R10.reuse, 0x2c0, RZ ;  /* 0x000002c00a1a7810 */ /* 0x040fe20007ffe0ff */
[----:B--2---:R-:W-:Y:S01]  /*ac00*/  @!P5 FMUL R51, R51, R51 ;  /* 0x000000333333d220 */ /* 0x004fe20000400000 */
[----:B------:R-:W-:Y:S02]  /*ac10*/  IADD3 R24, R10, 0x4c0, RZ ;  /* 0x000004c00a187810 */ /* 0x000fe40007ffe0ff */
[----:B------:R-:W-:Y:S02]  /*ac20*/  MOV R27, 0xc0000010 ;  /* 0xc0000010001b7802 */ /* 0x000fe40000000f00 */
[----:B------:R-:W-:Y:S02]  /*ac30*/  MOV R25, 0xc0000010 ;  /* 0xc000001000197802 */ /* 0x000fe40000000f00 */
[----:B------:R-:W-:Y:S02]  /*ac40*/  R2UR UR10, R26 ;  /* 0x000000001a0a72ca */ /* 0x000fe400000e0000 */
[----:B------:R-:W-:-:S02]  /*ac50*/  R2UR UR11, R27 ;  /* 0x000000001b0b72ca */ /* 0x000fc400000e0000 */
[----:B------:R-:W-:Y:S01]  /*ac60*/  R2UR UR18, R24 ;  /* 0x00000000181272ca */ /* 0x000fe200000e0000 */
[----:B-1----:R-:W-:Y:S01]  /*ac70*/  @!P2 FMUL R119, R119, R119 ;  /* 0x000000777777a220 */ /* 0x002fe20000400000 */
        /* <DEDUP_REMOVED lines=9> */
[----:B------:R-:W-:Y:S01]  /*ad10*/  IADD3 R22, R10, 0x100, RZ ;  /* 0x000001000a167810 */ /* 0x000fe20007ffe0ff */
[----:B------:R-:W-:Y:S01]  /*ad20*/  FADD R76, R33, R76 ;  /* 0x0000004c214c7221 */ /* 0x000fe20000000000 */
[----:B------:R-:W-:Y:S01]  /*ad30*/  WARPGROUP.ARRIVE ;  /* 0x00000000000079c5 */ /* 0x000fe20000000000 */
[----:B------:R-:W-:Y:S01]  /*ad40*/  MOV R23, 0xc0000010 ;  /* 0xc000001000177802 */ /* 0x000fe20000000f00 */
[----:B------:R-:W-:Y:S01]  /*ad50*/  FADD R21, R30, R21 ;  /* 0x000000151e157221 */ /* 0x000fe20000000000 */
[----:B------:R-:W1:Y:S01]  /*ad60*/  MUFU.EX2 R33, R110 ;  /* 0x0000006e00217308 */ /* 0x000e620000000800 */
[----:B------:R-:W-:Y:S01]  /*ad70*/  FSETP.GEU.AND P5, PT, R127, -126, PT ;  /* 0xc2fc00007f00780b */ /* 0x000fe20003fae000 */
[----:B------:R-:W-:Y:S01]  /*ad80*/  FADD R77, R76, R77 ;  /* 0x0000004d4c4d7221 */ /* 0x000fe20000000000 */
[----:B------:R-:W-:Y:S01]  /*ad90*/  HGMMA.64x16x16.F32 R168, R24, gdesc[UR4].tnspB, R168, gsb0 ;  /* 0x4020000418a87df0 */ /* 0x000fe200080008a8 */
[----:B------:R-:W-:-:S02]  /*ada0*/  FSETP.GEU.AND P2, PT, R124, -126, PT ;  /* 0xc2fc00007c00780b */ /* 0x000fc40003f4e000 */
[----:B------:R-:W-:-:S08]  /*adb0*/  FSETP.GEU.AND P6, PT, R128, -126, PT ;  /* 0xc2fc00008000780b */ /* 0x000fd00003fce000 */
[----:B------:R-:W-:Y:S01]  /*adc0*/  @!P5 FMUL R127, R127, 0.5 ;  /* 0x3f0000007f7fd820 */ /* 0x000fe20000400000 */
[----:B-1----:R-:W-:Y:S01]  /*add0*/  @!P3 FMUL R33, R33, R33 ;  /* 0x000000212121b220 */ /* 0x002fe20000400000 */
[----:B------:R-:W-:Y:S01]  /*ade0*/  FSETP.GEU.AND P3, PT, R115, -126, PT ;  /* 0xc2fc00007300780b */ /* 0x000fe20003f6e000 */
[----:B------:R-:W-:-:S03]  /*adf0*/  @!P2 FMUL R124, R124, 0.5 ;  /* 0x3f0000007c7ca820 */ /* 0x000fc60000400000 */
[----:B------:R-:W1:Y:S01]  /*ae00*/  MUFU.EX2 R127, R127 ;  /* 0x0000007f007f7308 */ /* 0x000e620000000800 */
[----:B------:R-:W-:-:S07]  /*ae10*/  @!P6 FMUL R128, R128, 0.5 ;  /* 0x3f0000008080e820 */ /* 0x000fce0000400000 */
[----:B------:R-:W2:Y:S01]  /*ae20*/  MUFU.EX2 R53, R128 ;  /* 0x0000008000357308 */ /* 0x000ea20000000800 */
[----:B------:R-:W-:-:S07]  /*ae30*/  @!P3 FMUL R115, R115, 0.5 ;  /* 0x3f0000007373b820 */ /* 0x000fce0000400000 */
[----:B------:R-:W3:Y:S01]  /*ae40*/  MUFU.EX2 R115, R115 ;  /* 0x0000007300737308 */ /* 0x000ee20000000800 */
[----:B-1----:R-:W-:Y:S01]  /*ae50*/  @!P5 FMUL R127, R127, R127 ;  /* 0x0000007f7f7fd220 */ /* 0x002fe20000400000 */
[----:B------:R-:W-:Y:S01]  /*ae60*/  FSETP.GEU.AND P5, PT, R132, -126, PT ;  /* 0xc2fc00008400780b */ /* 0x000fe20003fae000 */
[----:B------:R-:W-:Y:S02]  /*ae70*/  WARPGROUP.DEPBAR.LE gsb0, 0x0 ;  /* 0x00008000000079c5 */ /* 0x000fe40000010000 */
[----:B------:R-:W-:Y:S01]  /*ae80*/  WARPGROUP.ARRIVE ;  /* 0x00000000000079c5 */ /* 0x000fe20000000000 */
[----:B--2---:R-:W-:Y:S01]  /*ae90*/  @!P6 FMUL R53, R53, R53 ;  /* 0x000000353535e220 */ /* 0x004fe20000400000 */
[----:B------:R-:W-:-:S08]  /*aea0*/  FSETP.GEU.AND P6, PT, R133, -126, PT ;  /* 0xc2fc00008500780b */ /* 0x000fd00003fce000 */
[----:B------:R-:W-:Y:S01]  /*aeb0*/  @!P5 FMUL R132, R132, 0.5 ;  /* 0x3f0000008484d820 */ /* 0x000fe20000400000 */
[----:B------:R-:W-:Y:S01]  /*aec0*/  HGMMA.64x16x16.F32 R160, R24, gdesc[UR8].tnspB, R160, gsb0 ;  /* 0x4020000818a07df0 */ /* 0x000fe200080008a0 */
[----:B---3--:R-:W-:Y:S01]  /*aed0*/  @!P3 FMUL R115, R115, R115 ;  /* 0x000000737373b220 */ /* 0x008fe20000400000 */
[----:B------:R-:W-:Y:S02]  /*aee0*/  FSETP.GEU.AND P3, PT, R120, -126, PT ;  /* 0xc2fc00007800780b */ /* 0x000fe40003f6e000 */
[----:B------:R-:W-:-:S11]  /*aef0*/  @!P6 FMUL R133, R133, 0.5 ;  /* 0x3f0000008585e820 */ /* 0x000fd60000400000 */
[----:B------:R-:W-:Y:S01]  /*af00*/  @!P3 FMUL R120, R120, 0.5 ;  /* 0x3f0000007878b820 */ /* 0x000fe20000400000 */
[----:B------:R-:W1:Y:S02]  /*af10*/  MUFU.EX2 R133, R133 ;  /* 0x0000008500857308 */ /* 0x000e640000000800 */
[----:B-1----:R-:W-:Y:S01]  /*af20*/  @!P6 FMUL R133, R133, R133 ;  /* 0x000000858585e220 */ /* 0x002fe20000400000 */
[----:B------:R-:W-:Y:S01]  /*af30*/  FSETP.GEU.AND P6, PT, R138, -126, PT ;  /* 0xc2fc00008a00780b */ /* 0x000fe20003fce000 */
[----:B------:R-:W-:Y:S02]  /*af40*/  WARPGROUP.DEPBAR.LE gsb0, 0x0 ;  /* 0x00008000000079c5 */ /* 0x000fe40000010000 */
[----:B------:R-:W-:-:S10]  /*af50*/  WARPGROUP.ARRIVE ;  /* 0x00000000000079c5 */ /* 0x000fd40000000000 */
[----:B------:R-:W-:Y:S01]  /*af60*/  @!P6 FMUL R138, R138, 0.5 ;  /* 0x3f0000008a8ae820 */ /* 0x000fe20000400000 */
[----:B------:R-:W-:Y:S03]  /*af70*/  HGMMA.64x16x16.F32 R152, R24, gdesc[UR16].tnspB, R152, gsb0 ;  /* 0x4020001018987df0 */ /* 0x000fe60008000898 */
[----:B------:R-:W1:Y:S02]  /*af80*/  MUFU.EX2 R57, R138 ;  /* 0x0000008a00397308 */ /* 0x000e640000000800 */
[----:B-1----:R-:W-:Y:S01]  /*af90*/  @!P6 FMUL R57, R57, R57 ;  /* 0x000000393939e220 */ /* 0x002fe20000400000 */
[----:B------:R-:W-:-:S13]  /*afa0*/  FSETP.GEU.AND P6, PT, R143, -126, PT ;  /* 0xc2fc00008f00780b */ /* 0x000fda0003fce000 */
[----:B------:R-:W-:-:S06]  /*afb0*/  @!P6 FMUL R143, R143, 0.5 ;  /* 0x3f0000008f8fe820 */ /* 0x000fcc0000400000 */
[----:B------:R-:W1:Y:S01]  /*afc0*/  MUFU.EX2 R143, R143 ;  /* 0x0000008f008f7308 */ /* 0x000e620000000800 */
[----:B------:R-:W-:Y:S02]  /*afd0*/  WARPGROUP.DEPBAR.LE gsb0, 0x0 ;  /* 0x00008000000079c5 */ /* 0x000fe40000010000 */
[----:B------:R-:W-:Y:S02]  /*afe0*/  IADD3 R24, R10, 0xe0, RZ ;  /* 0x000000e00a187810 */ /* 0x000fe40007ffe0ff */
[----:B------:R-:W-:Y:S02]  /*aff0*/  MOV R25, 0xc0000010 ;  /* 0xc000001000197802 */ /* 0x000fe40000000f00 */
[----:B------:R-:W-:Y:S02]  /*b000*/  R2UR UR6, R24 ;  /* 0x00000000180672ca */ /* 0x000fe400000e0000 */
[----:B------:R-:W-:Y:S02]  /*b010*/  R2UR UR7, R25 ;  /* 0x00000000190772ca */ /* 0x000fe400000e0000 */
[----:B------:R-:W-:-:S02]  /*b020*/  IADD3 R26, R10, 0x2e0, RZ ;  /* 0x000002e00a1a7810 */ /* 0x000fc40007ffe0ff */
[----:B------:R-:W-:Y:S01]  /*b030*/  IADD3 R24, R10, 0x4e0, RZ ;  /* 0x000004e00a187810 */ /* 0x000fe20007ffe0ff */
[----:B-1----:R-:W-:Y:S01]  /*b040*/  @!P6 FMUL R143, R143, R143 ;  /* 0x0000008f8f8fe220 */ /* 0x002fe20000400000 */
[----:B------:R-:W-:Y:S02]  /*b050*/  MOV R27, 0xc0000010 ;  /* 0xc0000010001b7802 */ /* 0x000fe40000000f00 */
[----:B------:R-:W-:Y:S02]  /*b060*/  MOV R25, 0xc0000010 ;  /* 0xc000001000197802 */ /* 0x000fe40000000f00 */
[----:B------:R-:W-:Y:S02]  /*b070*/  R2UR UR10, R26 ;  /* 0x000000001a0a72ca */ /* 0x000fe400000e0000 */
[----:B------:R-:W-:Y:S02]  /*b080*/  R2UR UR11, R27 ;  /* 0x000000001b0b72ca */ /* 0x000fe400000e0000 */
[----:B------:R-:W-:-:S02]  /*b090*/  R2UR UR18, R24 ;  /* 0x00000000181272ca */ /* 0x000fc400000e0000 */
[----:B------:R-:W-:Y:S02]  /*b0a0*/  R2UR UR19, R25 ;  /* 0x00000000191372ca */ /* 0x000fe400000e0000 */
[----:B------:R-:W-:Y:S01]  /*b0b0*/  F2FP.F16.F32.PACK_AB R24, R81, R80 ;  /* 0x000000505118723e */ /* 0x000fe200000000ff */
[----:B------:R-:W-:Y:S01]  /*b0c0*/  FADD R80, R77, R80 ;  /* 0x000000504d507221 */ /* 0x000fe20000000000 */
[----:B------:R-:W-:Y:S02]  /*b0d0*/  F2FP.F16.F32.PACK_AB R25, R28, R29 ;  /* 0x0000001d1c19723e */ /* 0x000fe400000000ff */
[----:B------:R-:W-:Y:S01]  /*b0e0*/  F2FP.F16.F32.PACK_AB R26, R85, R84 ;  /* 0x00000054551a723e */ /* 0x000fe200000000ff */
[----:B------:R-:W-:Y:S01]  /*b0f0*/  FADD R81, R80, R81 ;  /* 0x0000005150517221 */ /* 0x000fe20000000000 */
[----:B------:R-:W-:Y:S02]  /*b100*/  F2FP.F16.F32.PACK_AB R27, R32, R31 ;  /* 0x0000001f201b723e */ /* 0x000fe400000000ff */
[----:B------:R-:W-:Y:S01]  /*b110*/  FSETP.GEU.AND P6, PT, R148, -126, PT ;  /* 0xc2fc00009400780b */ /* 0x000fe20003fce000 */
[----:B------:R-:W-:Y:S01]  /*b120*/  FADD R84, R81, R84 ;  /* 0x0000005451547221 */ /* 0x000fe20000000000 */
[----:B------:R-:W-:-:S03]  /*b130*/  WARPGROUP.ARRIVE ;  /* 0x00000000000079c5 */ /* 0x000fc60000000000 */
[----:B------:R-:W-:-:S03]  /*b140*/  FADD R85, R84, R85 ;  /* 0x0000005554557221 */ /* 0x000fc60000000000 */
[----:B------:R-:W-:Y:S01]  /*b150*/  HGMMA.64x16x16.F32 R168, R24, gdesc[UR4].tnspB, R168, gsb0 ;  /* 0x4020000418a87df0 */ /* 0x000fe200080008a8 */
[----:B------:R-:W-:Y:S01]  /*b160*/  R2UR UR6, R22 ;  /* 0x00000000160672ca */ /* 0x000fe200000e0000 */
[----:B------:R-:W-:Y:S01]  /*b170*/  FADD R22, R21, R20 ;  /* 0x0000001415167221 */ /* 0x000fe20000000000 */
[----:B------:R-:W-:Y:S01]  /*b180*/  R2UR UR7, R23 ;  /* 0x00000000170772ca */ /* 0x000fe200000e0000 */
[----:B------:R-:W-:Y:S01]  /*b190*/  IMAD.MOV.U32 R23, RZ, RZ, -0x3ffffff0 ;  /* 0xc0000010ff177424 */ /* 0x000fe200078e00ff */
[----:B------:R-:W-:Y:S01]  /*b1a0*/  IADD3 R20, R10, 0x120, RZ ;  /* 0x000001200a147810 */ /* 0x000fe20007ffe0ff */
[----:B------:R-:W-:Y:S01]  /*b1b0*/  FADD R29, R22, R29 ;  /* 0x0000001d161d7221 */ /* 0x000fe20000000000 */
[----:B------:R-:W-:Y:S01]  /*b1c0*/  MOV R21, 0xc0000010 ;  /* 0xc000001000157802 */ /* 0x000fe20000000f00 */
[----:B------:R-:W-:Y:S01]  /*b1d0*/  @!P6 FMUL R148, R148, 0.5 ;  /* 0x3f0000009494e820 */ /* 0x000fe20000400000 */
[----:B------:R-:W-:Y:S01]  /*b1e0*/  IADD3 R22, R10, 0x320, RZ ;  /* 0x000003200a167810 */ /* 0x000fe20007ffe0ff */
[----:B------:R-:W-:-:S02]  /*b1f0*/  FADD R28, R29, R28 ;  /* 0x0000001c1d1c7221 */ /* 0x000fc40000000000 */
[----:B------:R-:W1:Y:S02]  /*b200*/  MUFU.EX2 R29, R120 ;  /* 0x00000078001d7308 */ /* 0x000e640000000800 */
[----:B------:R-:W-:-:S04]  /*b210*/  FADD R31, R28, R31 ;  /* 0x0000001f1c1f7221 */ /* 0x000fc80000000000 */
[----:B------:R-:W-:Y:S01]  /*b220*/  FADD R31, R31, R32 ;  /* 0x000000201f1f7221 */ /* 0x000fe20000000000 */
[----:B-1----:R-:W-:Y:S01]  /*b230*/  @!P3 FMUL R29, R29, R29 ;  /* 0x0000001d1d1db220 */ /* 0x002fe20000400000 */
[----:B------:R-:W-:Y:S01]  /*b240*/  FSETP.GEU.AND P3, PT, R125, -126, PT ;  /* 0xc2fc00007d00780b */ /* 0x000fe20003f6e000 */
[----:B------:R-:W-:Y:S02]  /*b250*/  WARPGROUP.DEPBAR.LE gsb0, 0x0 ;  /* 0x00008000000079c5 */ /* 0x000fe40000010000 */
[----:B------:R-:W-:-:S10]  /*b260*/  WARPGROUP.ARRIVE ;  /* 0x00000000000079c5 */ /* 0x000fd40000000000 */
[----:B------:R-:W-:Y:S01]  /*b270*/  @!P3 FMUL R125, R125, 0.5 ;  /* 0x3f0000007d7db820 */ /* 0x000fe20000400000 */
[----:B------:R-:W-:Y:S05]  /*b280*/  HGMMA.64x16x16.F32 R160, R24, gdesc[UR8].tnspB, R160, gsb0 ;  /* 0x4020000818a07df0 */ /* 0x000fea00080008a0 */
[----:B------:R-:W1:Y:S02]  /*b290*/  MUFU.EX2 R125, R125 ;  /* 0x0000007d007d7308 */ /* 0x000e640000000800 */
[----:B-1----:R-:W-:Y:S01]  /*b2a0*/  @!P3 FMUL R125, R125, R125 ;  /* 0x0000007d7d7db220 */ /* 0x002fe20000400000 */
[----:B------:R-:W-:-:S13]  /*b2b0*/  FSETP.GEU.AND P3, PT, R130, -126, PT ;  /* 0xc2fc00008200780b */ /* 0x000fda0003f6e000 */
[----:B------:R-:W-:-:S04]  /*b2c0*/  @!P3 FMUL R130, R130, 0.5 ;  /* 0x3f0000008282b820 */ /* 0x000fc80000400000 */
[----:B------:R-:W1:Y:S01]  /*b2d0*/  MUFU.EX2 R55, R130 ;  /* 0x0000008200377308 */ /* 0x000e620000000800 */
[----:B------:R-:W-:Y:S02]  /*b2e0*/  WARPGROUP.DEPBAR.LE gsb0, 0x0 ;  /* 0x00008000000079c5 */ /* 0x000fe40000010000 */
[----:B------:R-:W-:-:S06]  /*b2f0*/  WARPGROUP.ARRIVE ;  /* 0x00000000000079c5 */ /* 0x000fcc0000000000 */
[----:B------:R-:W-:Y:S01]  /*b300*/  HGMMA.64x16x16.F32 R152, R24, gdesc[UR16].tnspB, R152, gsb0 ;  /* 0x4020001018987df0 */ /* 0x000fe20008000898 */
[----:B-1----:R-:W-:Y:S01]  /*b310*/  @!P3 FMUL R55, R55, R55 ;  /* 0x000000373737b220 */ /* 0x002fe20000400000 */
[----:B------:R-:W-:-:S13]  /*b320*/  FSETP.GEU.AND P3, PT, R135, -126, PT ;  /* 0xc2fc00008700780b */ /* 0x000fda0003f6e000 */
[----:B------:R-:W-:-:S06]  /*b330*/  @!P3 FMUL R135, R135, 0.5 ;  /* 0x3f0000008787b820 */ /* 0x000fcc0000400000 */
[----:B------:R-:W1:Y:S02]  /*b340*/  MUFU.EX2 R135, R135 ;  /* 0x0000008700877308 */ /* 0x000e640000000800 */
[----:B-1----:R-:W-:Y:S01]  /*b350*/  @!P3 FMUL R135, R135, R135 ;  /* 0x000000878787b220 */ /* 0x002fe20000400000 */
[----:B------:R-:W-:Y:S01]  /*b360*/  FSETP.GEU.AND P3, PT, R140, -126, PT ;  /* 0xc2fc00008c00780b */ /* 0x000fe20003f6e000 */
[----:B------:R-:W-:Y:S02]  /*b370*/  WARPGROUP.DEPBAR.LE gsb0, 0x0 ;  /* 0x00008000000079c5 */ /* 0x000fe40000010000 */
[C---:B------:R-:W-:Y:S02]  /*b380*/  IADD3 R24, R10.reuse, 0x300, RZ ;  /* 0x000003000a187810 */ /* 0x040fe40007ffe0ff */
[----:B------:R-:W-:Y:S02]  /*b390*/  IADD3 R26, R10, 0x500, RZ ;  /* 0x000005000a1a7810 */ /* 0x000fe40007ffe0ff */
[----:B------:R-:W-:-:S02]  /*b3a0*/  MOV R25, 0xc0000010 ;  /* 0xc000001000197802 */ /* 0x000fc40000000f00 */
[----:B------:R-:W-:Y:S02]  /*b3b0*/  MOV R27, 0xc0000010 ;  /* 0xc0000010001b7802 */ /* 0x000fe40000000f00 */
[----:B------:R-:W-:Y:S02]  /*b3c0*/  R2UR UR10, R24 ;  /* 0x00000000180a72ca */ /* 0x000fe400000e0000 */
[----:B------:R-:W-:Y:S01]  /*b3d0*/  R2UR UR11, R25 ;  /* 0x00000000190b72ca */ /* 0x000fe200000e0000 */
[----:B------:R-:W-:Y:S01]  /*b3e0*/  @!P3 FMUL R140, R140, 0.5 ;  /* 0x3f0000008c8cb820 */ /* 0x000fe20000400000 */
[----:B------:R-:W-:Y:S02]  /*b3f0*/  R2UR UR18, R26 ;  /* 0x000000001a1272ca */ /* 0x000fe400000e0000 */
[----:B------:R-:W-:Y:S02]  /*b400*/  R2UR UR19, R27 ;  /* 0x000000001b1372ca */ /* 0x000fe400000e0000 */
        /* <DEDUP_REMOVED lines=8> */
[----:B------:R-:W-:-:S02]  /*b490*/  FADD R89, R88, R89 ;  /* 0x0000005958597221 */ /* 0x000fc40000000000 */
[----:B------:R-:W-:Y:S01]  /*b4a0*/  WARPGROUP.ARRIVE ;  /* 0x00000000000079c5 */ /* 0x000fe20000000000 */
[----:B------:R-:W-:Y:S01]  /*b4b0*/  FADD R36, R35, R36 ;  /* 0x0000002423247221 */ /* 0x000fe20000000000 */
[----:B------:R-:W-:Y:S01]  /*b4c0*/  FADD R92, R89, R92 ;  /* 0x0000005c595c7221 */ /* 0x000fe20000000000 */
[----:B------:R-:W2:Y:S02]  /*b4d0*/  MUFU.EX2 R35, R126 ;  /* 0x0000007e00237308 */ /* 0x000ea40000000800 */
[----:B------:R-:W-:Y:S01]  /*b4e0*/  FADD R37, R36, R37 ;  /* 0x0000002524257221 */ /* 0x000fe20000000000 */
[----:B------:R-:W-:Y:S01]  /*b4f0*/  HGMMA.64x16x16.F32 R168, R24, gdesc[UR4].tnspB, R168, gsb0 ;  /* 0x4020000418a87df0 */ /* 0x000fe200080008a8 */
[----:B------:R-:W-:Y:S01]  /*b500*/  R2UR UR6, R20 ;  /* 0x00000000140672ca */ /* 0x000fe200000e0000 */
[----:B------:R-:W-:Y:S01]  /*b510*/  FADD R93, R92, R93 ;  /* 0x0000005d5c5d7221 */ /* 0x000fe20000000000 */
[----:B------:R-:W-:Y:S02]  /*b520*/  R2UR UR7, R21 ;  /* 0x00000000150772ca */ /* 0x000fe400000e0000 */
[----:B------:R-:W-:Y:S01]  /*b530*/  IADD3 R20, R10, 0x520, RZ ;  /* 0x000005200a147810 */ /* 0x000fe20007ffe0ff */
[----:B-1----:R-:W-:Y:S01]  /*b540*/  @!P2 FMUL R31, R31, R31 ;  /* 0x0000001f1f1fa220 */ /* 0x002fe20000400000 */
[----:B------:R-:W-:-:S02]  /*b550*/  MOV R21, 0xc0000010 ;  /* 0xc000001000157802 */ /* 0x000fc40000000f00 */
[----:B------:R-:W-:Y:S01]  /*b560*/  FSETP.GEU.AND P2, PT, R129, -126, PT ;  /* 0xc2fc00008100780b */ /* 0x000fe20003f4e000 */
[----:B--2---:R-:W-:Y:S01]  /*b570*/  @!P4 FMUL R35, R35, R35 ;  /* 0x000000232323c220 */ /* 0x004fe20000400000 */
[----:B------:R-:W-:-:S11]  /*b580*/  FSETP.GEU.AND P4, PT, R131, -126, PT ;  /* 0xc2fc00008300780b */ /* 0x000fd60003f8e000 */
[----:B------:R-:W-:-:S06]  /*b590*/  @!P2 FMUL R129, R129, 0.5 ;  /* 0x3f0000008181a820 */ /* 0x000fcc0000400000 */
[----:B------:R-:W1:Y:S01]  /*b5a0*/  MUFU.EX2 R129, R129 ;  /* 0x0000008100817308 */ /* 0x000e620000000800 */
[----:B------:R-:W-:-:S07]  /*b5b0*/  @!P4 FMUL R131, R131, 0.5 ;  /* 0x3f0000008383c820 */ /* 0x000fce0000400000 */
[----:B------:R-:W2:Y:S01]  /*b5c0*/  MUFU.EX2 R131, R131 ;  /* 0x0000008300837308 */ /* 0x000ea20000000800 */
[----:B------:R-:W-:Y:S02]  /*b5d0*/  WARPGROUP.DEPBAR.LE gsb0, 0x0 ;  /* 0x00008000000079c5 */ /* 0x000fe40000010000 */
[----:B------:R-:W-:Y:S01]  /*b5e0*/  WARPGROUP.ARRIVE ;  /* 0x00000000000079c5 */ /* 0x000fe20000000000 */
[----:B-1----:R-:W-:Y:S01]  /*b5f0*/  @!P2 FMUL R129, R129, R129 ;  /* 0x000000818181a220 */ /* 0x002fe20000400000 */
[----:B------:R-:W-:-:S04]  /*b600*/  FSETP.GEU.AND P2, PT, R134, -126, PT ;  /* 0xc2fc00008600780b */ /* 0x000fc80003f4e000 */
[----:B------:R-:W-:Y:S01]  /*b610*/  HGMMA.64x16x16.F32 R160, R24, gdesc[UR8].tnspB, R160, gsb0 ;  /* 0x4020000818a07df0 */ /* 0x000fe200080008a0 */
[----:B------:R-:W-:Y:S02]  /*b620*/  R2UR UR10, R22 ;  /* 0x00000000160a72ca */ /* 0x000fe400000e0000 */
[----:B------:R-:W-:Y:S01]  /*b630*/  R2UR UR11, R23 ;  /* 0x00000000170b72ca */ /* 0x000fe200000e0000 */
[----:B--2---:R-:W-:Y:S01]  /*b640*/  @!P4 FMUL R131, R131, R131 ;  /* 0x000000838383c220 */ /* 0x004fe20000400000 */
[----:B------:R-:W-:Y:S02]  /*b650*/  IADD3 R22, R10, 0x340, RZ ;  /* 0x000003400a167810 */ /* 0x000fe40007ffe0ff */
[----:B------:R-:W-:Y:S02]  /*b660*/  MOV R23, 0xc0000010 ;  /* 0xc000001000177802 */ /* 0x000fe40000000f00 */
[----:B------:R-:W-:Y:S01]  /*b670*/  @!P2 FMUL R134, R134, 0.5 ;  /* 0x3f0000008686a820 */ /* 0x000fe20000400000 */
[----:B------:R-:W-:-:S13]  /*b680*/  FSETP.GEU.AND P4, PT, R136, -126, PT ;  /* 0xc2fc00008800780b */ /* 0x000fda0003f8e000 */
[----:B------:R-:W-:Y:S01]  /*b690*/  @!P4 FMUL R136, R136, 0.5 ;  /* 0x3f0000008888c820 */ /* 0x000fe20000400000 */
[----:B------:R-:W-:Y:S02]  /*b6a0*/  WARPGROUP.DEPBAR.LE gsb0, 0x0 ;  /* 0x00008000000079c5 */ /* 0x000fe40000010000 */
[----:B------:R-:W-:-:S06]  /*b6b0*/  WARPGROUP.ARRIVE ;  /* 0x00000000000079c5 */ /* 0x000fcc0000000000 */
[----:B------:R-:W-:Y:S01]  /*b6c0*/  HGMMA.64x16x16.F32 R152, R24, gdesc[UR16].tnspB, R152, gsb0 ;  /* 0x4020001018987df0 */ /* 0x000fe20008000898 */
[----:B------:R-:W-:Y:S02]  /*b6d0*/  R2UR UR18, R20 ;  /* 0x00000000141272ca */ /* 0x000fe400000e0000 */
[----:B------:R-:W-:Y:S02]  /*b6e0*/  R2UR UR19, R21 ;  /* 0x00000000151372ca */ /* 0x000fe400000e0000 */
[----:B------:R-:W-:Y:S02]  /*b6f0*/  IADD3 R20, R10, 0x140, RZ ;  /* 0x000001400a147810 */ /* 0x000fe40007ffe0ff */
[----:B------:R-:W-:Y:S01]  /*b700*/  MOV R21, 0xc0000010 ;  /* 0xc000001000157802 */ /* 0x000fe20000000f00 */
        /* <DEDUP_REMOVED lines=10> */
[----:B------:R-:W-:Y:S01]  /*b7b0*/  MOV R11, 0xc0000010 ;  /* 0xc0000010000b7802 */ /* 0x000fe20000000f00 */
[----:B------:R-:W-:Y:S01]  /*b7c0*/  WARPGROUP.ARRIVE ;  /* 0x00000000000079c5 */ /* 0x000fe20000000000 */
[----:B------:R-:W-:Y:S01]  /*b7d0*/  FADD R39, R38, R39 ;  /* 0x0000002726277221 */ /* 0x000fe20000000000 */
[----:B------:R-:W-:-:S03]  /*b7e0*/  FADD R100, R97, R100 ;  /* 0x0000006461647221 */ /* 0x000fc60000000000 */
[----:B------:R-:W-:Y:S01]  /*b7f0*/  FADD R39, R39, R40 ;  /* 0x0000002827277221 */ /* 0x000fe20000000000 */
[----:B------:R-:W-:Y:S01]  /*b800*/  HGMMA.64x16x16.F32 R168, R24, gdesc[UR4].tnspB, R168, gsb0 ;  /* 0x4020000418a87df0 */ /* 0x000fe200080008a8 */
[----:B------:R-:W-:Y:S01]  /*b810*/  R2UR UR6, R20 ;  /* 0x00000000140672ca */ /* 0x000fe200000e0000 */
[----:B------:R-:W-:Y:S01]  /*b820*/  FADD R100, R100, R101 ;  /* 0x0000006564647221 */ /* 0x000fe20000000000 */
[----:B------:R-:W-:Y:S02]  /*b830*/  R2UR UR7, R21 ;  /* 0x00000000150772ca */ /* 0x000fe400000e0000 */
[----:B------:R-:W-:Y:S01]  /*b840*/  IADD3 R20, R10, 0x160, RZ ;  /* 0x000001600a147810 */ /* 0x000fe20007ffe0ff */
[----:B-1----:R-:W-:Y:S01]  /*b850*/  @!P5 FMUL R37, R37, R37 ;  /* 0x000000252525d220 */ /* 0x002fe20000400000 */
[----:B------:R-:W-:Y:S01]  /*b860*/  MOV R21, 0xc0000010 ;  /* 0xc000001000157802 */ /* 0x000fe20000000f00 */
[----:B------:R-:W-:Y:S01]  /*b870*/  FADD R100, R100, R41 ;  /* 0x0000002964647221 */ /* 0x000fe20000000000 */
[----:B------:R-:W-:-:S03]  /*b880*/  FSETP.GEU.AND P5, PT, R137, -126, PT ;  /* 0xc2fc00008900780b */ /* 0x000fc60003fae000 */
[----:B------:R-:W-:-:S04]  /*b890*/  FADD R100, R100, R105 ;  /* 0x0000006964647221 */ /* 0x000fc80000000000 */
[----:B------:R-:W-:-:S04]  /*b8a0*/  FADD R100, R100, R108 ;  /* 0x0000006c64647221 */ /* 0x000fc80000000000 */
[----:B------:R-:W-:Y:S02]  /*b8b0*/  FADD R100, R100, R109 ;  /* 0x0000006d64647221 */ /* 0x000fe40000000000 */
[----:B------:R-:W-:Y:S02]  /*b8c0*/  @!P5 FMUL R137, R137, 0.5 ;  /* 0x3f0000008989d820 */ /* 0x000fe40000400000 */
[----:B------:R-:W-:-:S04]  /*b8d0*/  FADD R100, R100, R43 ;  /* 0x0000002b64647221 */ /* 0x000fc80000000000 */
[----:B------:R-:W1:Y:S01]  /*b8e0*/  MUFU.EX2 R137, R137 ;  /* 0x0000008900897308 */ /* 0x000e620000000800 */
[----:B------:R-:W-:-:S04]  /*b8f0*/  FADD R100, R100, R113 ;  /* 0x0000007164647221 */ /* 0x000fc80000000000 */
[----:B------:R-:W-:-:S04]  /*b900*/  FADD R100, R100, R45 ;  /* 0x0000002d64647221 */ /* 0x000fc80000000000 */
[----:B------:R-:W-:-:S04]  /*b910*/  FADD R100, R100, R117 ;  /* 0x0000007564647221 */ /* 0x000fc80000000000 */
[----:B------:R-:W-:Y:S01]  /*b920*/  FADD R100, R100, R29 ;  /* 0x0000001d64647221 */ /* 0x000fe20000000000 */
[----:B------:R-:W-:Y:S02]  /*b930*/  WARPGROUP.DEPBAR.LE gsb0, 0x0 ;  /* 0x00008000000079c5 */ /* 0x000fe40000010000 */
[----:B------:R-:W-:Y:S01]  /*b940*/  WARPGROUP.ARRIVE ;  /* 0x00000000000079c5 */ /* 0x000fe20000000000 */
[----:B-1----:R-:W-:Y:S01]  /*b950*/  @!P5 FMUL R137, R137, R137 ;  /* 0x000000898989d220 */ /* 0x002fe20000400000 */
[----:B------:R-:W-:Y:S01]  /*b960*/  FSETP.GEU.AND P5, PT, R142, -126, PT ;  /* 0xc2fc00008e00780b */ /* 0x000fe20003fae000 */
[----:B------:R-:W-:-:S03]  /*b970*/  FADD R100, R100, R121 ;  /* 0x0000007964647221 */ /* 0x000fc60000000000 */
[----:B------:R-:W-:Y:S01]  /*b980*/  HGMMA.64x16x16.F32 R160, R24, gdesc[UR8].tnspB, R160, gsb0 ;  /* 0x4020000818a07df0 */ /* 0x000fe200080008a0 */
[----:B------:R-:W-:Y:S01]  /*b990*/  R2UR UR10, R22 ;  /* 0x00000000160a72ca */ /* 0x000fe200000e0000 */
[----:B------:R-:W-:Y:S01]  /*b9a0*/  FADD R100, R100, R31 ;  /* 0x0000001f64647221 */ /* 0x000fe20000000000 */
[----:B------:R-:W-:Y:S02]  /*b9b0*/  R2UR UR11, R23 ;  /* 0x00000000170b72ca */ /* 0x000fe400000e0000 */
[----:B------:R-:W-:Y:S01]  /*b9c0*/  IADD3 R22, R10, 0x360, RZ ;  /* 0x000003600a167810 */ /* 0x000fe20007ffe0ff */
[----:B------:R-:W-:Y:S01]  /*b9d0*/  FADD R100, R100, R125 ;  /* 0x0000007d64647221 */ /* 0x000fe20000000000 */
[----:B------:R-:W-:Y:S02]  /*b9e0*/  MOV R23, 0xc0000010 ;  /* 0xc000001000177802 */ /* 0x000fe40000000f00 */
[----:B------:R-:W-:Y:S01]  /*b9f0*/  @!P5 FMUL R142, R142, 0.5 ;  /* 0x3f0000008e8ed820 */ /* 0x000fe20000400000 */
[----:B------:R-:W-:-:S04]  /*ba00*/  FADD R100, R100, R53 ;  /* 0x0000003564647221 */ /* 0x000fc80000000000 */
[----:B------:R-:W-:-:S04]  /*ba10*/  FADD R100, R100, R129 ;  /* 0x0000008164647221 */ /* 0x000fc80000000000 */
[----:B------:R-:W-:-:S04]  /*ba20*/  FADD R100, R100, R37 ;  /* 0x0000002564647221 */ /* 0x000fc80000000000 */
[----:B------:R-:W-:Y:S01]  /*ba30*/  FADD R100, R100, R133 ;  /* 0x0000008564647221 */ /* 0x000fe20000000000 */
[----:B------:R-:W-:Y:S02]  /*ba40*/  WARPGROUP.DEPBAR.LE gsb0, 0x0 ;  /* 0x00008000000079c5 */ /* 0x000fe40000010000 */
[----:B------:R-:W-:-:S06]  /*ba50*/  WARPGROUP.ARRIVE ;  /* 0x00000000000079c5 */ /* 0x000fcc0000000000 */
[----:B------:R-:W-:Y:S03]  /*ba60*/  HGMMA.64x16x16.F32 R152, R24, gdesc[UR16].tnspB, R152, gsb0 ;  /* 0x4020001018987df0 */ /* 0x000fe60008000898 */
[----:B------:R-:W-:Y:S02]  /*ba70*/  WARPGROUP.DEPBAR.LE gsb0, 0x0 ;  /* 0x00008000000079c5 */ /* 0x000fe40000010000 */
[----:B------:R-:W-:Y:S02]  /*ba80*/  IADD3 R24, R10, 0x540, RZ ;  /* 0x000005400a187810 */ /* 0x000fe40007ffe0ff */
[----:B------:R-:W-:Y:S02]  /*ba90*/  MOV R25, 0xc0000010 ;  /* 0xc000001000197802 */ /* 0x000fe40000000f00 */
[----:B------:R-:W-:Y:S02]  /*baa0*/  R2UR UR18, R24 ;  /* 0x00000000181272ca */ /* 0x000fe400000e0000 */
[----:B------:R-:W-:-:S02]  /*bab0*/  R2UR UR19, R25 ;  /* 0x00000000191372ca */ /* 0x000fc400000e0000 */
[----:B------:R-:W-:Y:S02]  /*bac0*/  F2FP.F16.F32.PACK_AB R24, R105, R41 ;  /* 0x000000296918723e */ /* 0x000fe400000000ff */
[----:B------:R-:W-:Y:S01]  /*bad0*/  F2FP.F16.F32.PACK_AB R25, R19, R106 ;  /* 0x0000006a1319723e */ /* 0x000fe200000000ff */
[----:B------:R-:W-:Y:S01]  /*bae0*/  FADD R106, R39, R106 ;  /* 0x0000006a276a7221 */ /* 0x000fe20000000000 */
[----:B------:R-:W-:Y:S01]  /*baf0*/  F2FP.F16.F32.PACK_AB R26, R109, R108 ;  /* 0x0000006c6d1a723e */ /* 0x000fe200000000ff */
[----:B------:R-:W1:Y:S01]  /*bb00*/  MUFU.EX2 R39, R134 ;  /* 0x0000008600277308 */ /* 0x000e620000000800 */
[----:B------:R-:W-:Y:S01]  /*bb10*/  F2FP.F16.F32.PACK_AB R27, R111, R33 ;  /* 0x000000216f1b723e */ /* 0x000fe200000000ff */
[----:B------:R-:W-:-:S03]  /*bb20*/  FADD R106, R106, R19 ;  /* 0x000000136a6a7221 */ /* 0x000fc60000000000 */
[----:B------:R-:W-:Y:S01]  /*bb30*/  WARPGROUP.ARRIVE ;  /* 0x00000000000079c5 */ /* 0x000fe20000000000 */
[----:B------:R-:W-:Y:S02]  /*bb40*/  FADD R106, R106, R33 ;  /* 0x000000216a6a7221 */ /* 0x000fe40000000000 */
[----:B------:R-:W2:Y:S02]  /*bb50*/  MUFU.EX2 R41, R136 ;  /* 0x0000008800297308 */ /* 0x000ea40000000800 */
[----:B------:R-:W-:Y:S01]  /*bb60*/  FADD R106, R106, R111 ;  /* 0x0000006f6a6a7221 */ /* 0x000fe20000000000 */
[----:B------:R-:W-:Y:S01]  /*bb70*/  HGMMA.64x16x16.F32 R168, R24, gdesc[UR4].tnspB, R168, gsb0 ;  /* 0x4020000418a87df0 */ /* 0x000fe200080008a8 */
[----:B------:R-:W-:Y:S02]  /*bb80*/  R2UR UR6, R20 ;  /* 0x00000000140672ca */ /* 0x000fe400000e0000 */
[----:B------:R-:W-:Y:S01]  /*bb90*/  R2UR UR7, R21 ;  /* 0x00000000150772ca */ /* 0x000fe200000e0000 */
[----:B------:R-:W-:Y:S01]  /*bba0*/  FADD R106, R106, R47 ;  /* 0x0000002f6a6a7221 */ /* 0x000fe20000000000 */
[----:B------:R-:W-:Y:S01]  /*bbb0*/  IADD3 R20, R10, 0x560, RZ ;  /* 0x000005600a147810 */ /* 0x000fe20007ffe0ff */
[----:B-1----:R-:W-:Y:S01]  /*bbc0*/  @!P2 FMUL R39, R39, R39 ;  /* 0x000000272727a220 */ /* 0x002fe20000400000 */
[----:B------:R-:W-:Y:S01]  /*bbd0*/  MOV R21, 0xc0000010 ;  /* 0xc000001000157802 */ /* 0x000fe20000000f00 */
[----:B------:R-:W1:Y:S01]  /*bbe0*/  MUFU.EX2 R19, R140 ;  /* 0x0000008c00137308 */ /* 0x000e620000000800 */
[----:B------:R-:W-:Y:S01]  /*bbf0*/  FSETP.GEU.AND P2, PT, R139, -126, PT ;  /* 0xc2fc00008b00780b */ /* 0x000fe20003f4e000 */
[----:B------:R-:W-:Y:S01]  /*bc00*/  FADD R106, R106, R115 ;  /* 0x000000736a6a7221 */ /* 0x000fe20000000000 */
[----:B--2---:R-:W-:Y:S01]  /*bc10*/  @!P4 FMUL R41, R41, R41 ;  /* 0x000000292929c220 */ /* 0x004fe20000400000 */
[----:B------:R-:W-:-:S04]  /*bc20*/  FSETP.GEU.AND P4, PT, R141, -126, PT ;  /* 0xc2fc00008d00780b */ /* 0x000fc80003f8e000 */
[----:B------:R-:W2:Y:S01]  /*bc30*/  MUFU.EX2 R33, R142 ;  /* 0x0000008e00217308 */ /* 0x000ea20000000800 */
[----:B------:R-:W-:Y:S01]  /*bc40*/  FADD R106, R106, R49 ;  /* 0x000000316a6a7221 */ /* 0x000fe20000000000 */
[----:B------:R-:W-:-:S03]  /*bc50*/  FADD R100, R100, R41 ;  /* 0x0000002964647221 */ /* 0x000fc60000000000 */
[----:B------:R-:W-:Y:S01]  /*bc60*/  FADD R106, R106, R119 ;  /* 0x000000776a6a7221 */ /* 0x000fe20000000000 */
[----:B------:R-:W-:Y:S01]  /*bc70*/  @!P2 FMUL R139, R139, 0.5 ;  /* 0x3f0000008b8ba820 */ /* 0x000fe20000400000 */
[----:B------:R-:W-:Y:S01]  /*bc80*/  FADD R100, R100, R137 ;  /* 0x0000008964647221 */ /* 0x000fe20000000000 */
[----:B-1----:R-:W-:Y:S01]  /*bc90*/  @!P3 FMUL R19, R19, R19 ;  /* 0x000000131313b220 */ /* 0x002fe20000400000 */
[----:B------:R-:W-:Y:S01]  /*bca0*/  FSETP.GEU.AND P3, PT, R145, -126, PT ;  /* 0xc2fc00009100780b */ /* 0x000fe20003f6e000 */
[----:B------:R-:W-:Y:S01]  /*bcb0*/  FADD R106, R106, R51 ;  /* 0x000000336a6a7221 */ /* 0x000fe20000000000 */
[----:B------:R-:W-:Y:S01]  /*bcc0*/  @!P4 FMUL R141, R141, 0.5 ;  /* 0x3f0000008d8dc820 */ /* 0x000fe20000400000 */
[----:B------:R-:W1:Y:S01]  /*bcd0*/  MUFU.EX2 R139, R139 ;  /* 0x0000008b008b7308 */ /* 0x000e620000000800 */
[----:B------:R-:W-:Y:S01]  /*bce0*/  FADD R100, R100, R19 ;  /* 0x0000001364647221 */ /* 0x000fe20000000000 */
[----:B------:R-:W-:Y:S01]  /*bcf0*/  FADD R106, R106, R123 ;  /* 0x0000007b6a6a7221 */ /* 0x000fe20000000000 */
[----:B--2---:R-:W-:Y:S01]  /*bd00*/  @!P5 FMUL R33, R33, R33 ;  /* 0x000000212121d220 */ /* 0x004fe20000400000 */
[----:B------:R-:W-:-:S02]  /*bd10*/  FSETP.GEU.AND P5, PT, R147, -126, PT ;  /* 0xc2fc00009300780b */ /* 0x000fc40003fae000 */
[----:B------:R-:W-:Y:S02]  /*bd20*/  FADD R106, R106, R35 ;  /* 0x000000236a6a7221 */ /* 0x000fe40000000000 */
[----:B------:R-:W2:Y:S02]  /*bd30*/  MUFU.EX2 R141, R141 ;  /* 0x0000008d008d7308 */ /* 0x000ea40000000800 */
[----:B------:R-:W-:Y:S01]  /*bd40*/  @!P3 FMUL R145, R145, 0.5 ;  /* 0x3f0000009191b820 */ /* 0x000fe20000400000 */
[----:B------:R-:W-:Y:S01]  /*bd50*/  FADD R106, R106, R127 ;  /* 0x0000007f6a6a7221 */ /* 0x000fe20000000000 */
[----:B------:R-:W-:Y:S02]  /*bd60*/  WARPGROUP.DEPBAR.LE gsb0, 0x0 ;  /* 0x00008000000079c5 */ /* 0x000fe40000010000 */
[----:B------:R-:W-:Y:S02]  /*bd70*/  WARPGROUP.ARRIVE ;  /* 0x00000000000079c5 */ /* 0x000fe40000000000 */
[----:B------:R-:W3:Y:S01]  /*bd80*/  MUFU.EX2 R145, R145 ;  /* 0x0000009100917308 */ /* 0x000ee20000000800 */
[----:B-1----:R-:W-:Y:S01]  /*bd90*/  @!P2 FMUL R139, R139, R139 ;  /* 0x0000008b8b8ba220 */ /* 0x002fe20000400000 */
[----:B------:R-:W-:Y:S01]  /*bda0*/  FSETP.GEU.AND P2, PT, R144, -126, PT ;  /* 0xc2fc00009000780b */ /* 0x000fe20003f4e000 */
[----:B------:R-:W-:Y:S01]  /*bdb0*/  @!P5 FMUL R147, R147, 0.5 ;  /* 0x3f0000009393d820 */ /* 0x000fe20000400000 */
[----:B------:R-:W-:Y:S01]  /*bdc0*/  FADD R106, R106, R55 ;  /* 0x000000376a6a7221 */ /* 0x000fe20000000000 */
[----:B------:R-:W-:Y:S01]  /*bdd0*/  HGMMA.64x16x16.F32 R160, R24, gdesc[UR8].tnspB, R160, gsb0 ;  /* 0x4020000818a07df0 */ /* 0x000fe200080008a0 */
[----:B------:R-:W-:-:S02]  /*bde0*/  R2UR UR10, R22 ;  /* 0x00000000160a72ca */ /* 0x000fc400000e0000 */
[----:B------:R-:W-:Y:S01]  /*bdf0*/  R2UR UR11, R23 ;  /* 0x00000000170b72ca */ /* 0x000fe200000e0000 */
[----:B--2---:R-:W-:Y:S01]  /*be00*/  @!P4 FMUL R141, R141, R141 ;  /* 0x0000008d8d8dc220 */ /* 0x004fe20000400000 */
[----:B------:R-:W-:Y:S01]  /*be10*/  IADD3 R22, R10, 0x380, RZ ;  /* 0x000003800a167810 */ /* 0x000fe20007ffe0ff */
[----:B------:R-:W1:Y:S01]  /*be20*/  MUFU.EX2 R147, R147 ;  /* 0x0000009300937308 */ /* 0x000e620000000800 */
[----:B------:R-:W-:Y:S01]  /*be30*/  MOV R23, 0xc0000010 ;  /* 0xc000001000177802 */ /* 0x000fe20000000f00 */
[----:B------:R-:W-:Y:S01]  /*be40*/  FADD R106, R106, R131 ;  /* 0x000000836a6a7221 */ /* 0x000fe20000000000 */
[----:B------:R-:W-:Y:S01]  /*be50*/  FSETP.GEU.AND P4, PT, R146, -126, PT ;  /* 0xc2fc00009200780b */ /* 0x000fe20003f8e000 */
[----:B------:R-:W-:Y:S01]  /*be60*/  @!P2 FMUL R144, R144, 0.5 ;  /* 0x3f0000009090a820 */ /* 0x000fe20000400000 */
[----:B------:R-:W-:Y:S01]  /*be70*/  FADD R100, R100, R141 ;  /* 0x0000008d64647221 */ /* 0x000fe20000000000 */
[----:B---3--:R-:W-:Y:S01]  /*be80*/  @!P3 FMUL R145, R145, R145 ;  /* 0x000000919191b220 */ /* 0x008fe20000400000 */
[----:B------:R-:W-:Y:S01]  /*be90*/  FSETP.GEU.AND P3, PT, R150, -126, PT ;  /* 0xc2fc00009600780b */ /* 0x000fe20003f6e000 */
[----:B------:R-:W-:-:S04]  /*bea0*/  FADD R106, R106, R39 ;  /* 0x000000276a6a7221 */ /* 0x000fc80000000000 */
[----:B------:R-:W-:-:S04]  /*beb0*/  FADD R106, R106, R135 ;  /* 0x000000876a6a7221 */ /* 0x000fc80000000000 */
[----:B------:R-:W-:Y:S01]  /*bec0*/  @!P4 FMUL R146, R146, 0.5 ;  /* 0x3f0000009292c820 */ /* 0x000fe20000400000 */
[----:B-1----:R-:W-:Y:S01]  /*bed0*/  @!P5 FMUL R147, R147, R147 ;  /* 0x000000939393d220 */ /* 0x002fe20000400000 */
[----:B------:R-:W-:Y:S02]  /*bee0*/  FADD R106, R106, R57 ;  /* 0x000000396a6a7221 */ /* 0x000fe40000000000 */
[----:B------:R-:W-:Y:S02]  /*bef0*/  @!P3 FMUL R150, R150, 0.5 ;  /* 0x3f0000009696b820 */ /* 0x000fe40000400000 */
[----:B------:R-:W-:-:S04]  /*bf00*/  FADD R106, R106, R139 ;  /* 0x0000008b6a6a7221 */ /* 0x000fc80000000000 */
[----:B------:R-:W-:-:S04]  /*bf10*/  FADD R106, R106, R33 ;  /* 0x000000216a6a7221 */ /* 0x000fc80000000000 */
[----:B------:R-:W-:Y:S01]  /*bf20*/  FADD R106, R106, R143 ;  /* 0x0000008f6a6a7221 */ /* 0x000fe20000000000 */
        /* <DEDUP_REMOVED lines=8> */
[----:B------:R-:W-:-:S02]  /*bfb0*/  F2FP.F16.F32.PACK_AB R24, R113, R43 ;  /* 0x0000002b7118723e */ /* 0x000fc400000000ff */
[----:B------:R-:W-:Y:S01]  /*bfc0*/  F2FP.F16.F32.PACK_AB R25, R115, R47 ;  /* 0x0000002f7319723e */ /* 0x000fe200000000ff */
[----:B------:R-:W1:Y:S01]  /*bfd0*/  MUFU.EX2 R43, R144 ;  /* 0x00000090002b7308 */ /* 0x000e620000000800 */
[----:B------:R-:W-:Y:S02]  /*bfe0*/  F2FP.F16.F32.PACK_AB R26, R117, R45 ;  /* 0x0000002d751a723e */ /* 0x000fe400000000ff */
[----:B------:R-:W-:-:S04]  /*bff0*/  F2FP.F16.F32.PACK_AB R27, R119, R49 ;  /* 0x00000031771b723e */ /* 0x000fc800000000ff */
[----:B------:R-:W-:Y:S01]  /*c000*/  WARPGROUP.ARRIVE ;  /* 0x00000000000079c5 */ /* 0x000fe20000000000 */
[----:B------:R-:W2:Y:S05]  /*c010*/  MUFU.EX2 R47, R146 ;  /* 0x00000092002f7308 */ /* 0x000eaa0000000800 */
[----:B------:R-:W-:Y:S01]  /*c020*/  HGMMA.64x16x16.F32 R168, R24, gdesc[UR4].tnspB, R168, gsb0 ;  /* 0x4020000418a87df0 */ /* 0x000fe200080008a8 */
[----:B------:R-:W-:Y:S02]  /*c030*/  R2UR UR6, R20 ;  /* 0x00000000140672ca */ /* 0x000fe400000e0000 */
[----:B------:R-:W-:Y:S01]  /*c040*/  R2UR UR7, R21 ;  /* 0x00000000150772ca */ /* 0x000fe200000e0000 */
[----:B-1----:R-:W-:Y:S01]  /*c050*/  @!P2 FMUL R43, R43, R43 ;  /* 0x0000002b2b2ba220 */ /* 0x002fe20000400000 */
[----:B------:R-:W-:Y:S01]  /*c060*/  IADD3 R20, R10, 0x1a0, RZ ;  /* 0x000001a00a147810 */ /* 0x000fe20007ffe0ff */
[----:B------:R-:W1:Y:S01]  /*c070*/  MUFU.EX2 R45, R148 ;  /* 0x00000094002d7308 */ /* 0x000e620000000800 */
[----:B------:R-:W-:Y:S01]  /*c080*/  MOV R21, 0xc0000010 ;  /* 0xc000001000157802 */ /* 0x000fe20000000f00 */
[----:B------:R-:W-:Y:S01]  /*c090*/  FADD R100, R100, R43 ;  /* 0x0000002b64647221 */ /* 0x000fe20000000000 */
[----:B------:R-:W-:-:S02]  /*c0a0*/  FSETP.GEU.AND P2, PT, R149, -126, PT ;  /* 0xc2fc00009500780b */ /* 0x000fc40003f4e000 */
[----:B------:R-:W-:Y:S01]  /*c0b0*/  F2FP.F16.F32.PACK_AB R28, R145, R43 ;  /* 0x0000002b911c723e */ /* 0x000fe200000000ff */
[----:B--2---:R-:W-:Y:S01]  /*c0c0*/  @!P4 FMUL R47, R47, R47 ;  /* 0x0000002f2f2fc220 */ /* 0x004fe20000400000 */
[----:B------:R-:W-:Y:S01]  /*c0d0*/  FSETP.GEU.AND P4, PT, R4, -126, PT ;  /* 0xc2fc00000400780b */ /* 0x000fe20003f8e000 */
[----:B------:R-:W-:Y:S02]  /*c0e0*/  FADD R100, R100, R145 ;  /* 0x0000009164647221 */ /* 0x000fe40000000000 */
[----:B------:R-:W-:-:S04]  /*c0f0*/  FADD R106, R106, R47 ;  /* 0x0000002f6a6a7221 */ /* 0x000fc80000000000 */
[----:B------:R-:W-:Y:S02]  /*c100*/  FADD R106, R106, R147 ;  /* 0x000000936a6a7221 */ /* 0x000fe40000000000 */
[----:B------:R-:W-:Y:S01]  /*c110*/  @!P2 FMUL R149, R149, 0.5 ;  /* 0x3f0000009595a820 */ /* 0x000fe20000400000 */
[----:B-1----:R-:W-:-:S03]  /*c120*/  @!P6 FMUL R45, R45, R45 ;  /* 0x0000002d2d2de220 */ /* 0x002fc60000400000 */
[----:B------:R-:W-:Y:S01]  /*c130*/  @!P4 FMUL R4, R4, 0.5 ;  /* 0x3f0000000404c820 */ /* 0x000fe20000400000 */
[----:B------:R-:W-:Y:S01]  /*c140*/  FADD R100, R100, R45 ;  /* 0x0000002d64647221 */ /* 0x000fe20000000000 */
[----:B------:R-:W1:Y:S08]  /*c150*/  MUFU.EX2 R149, R149 ;  /* 0x0000009500957308 */ /* 0x000e700000000800 */
[----:B------:R-:W2:Y:S01]  /*c160*/  MUFU.EX2 R4, R4 ;  /* 0x0000000400047308 */ /* 0x000ea20000000800 */
[----:B------:R-:W-:-:S02]  /*c170*/  WARPGROUP.DEPBAR.LE gsb0, 0x0 ;  /* 0x00008000000079c5 */ /* 0x000fc40000010000 */
[----:B------:R-:W-:Y:S01]  /*c180*/  WARPGROUP.ARRIVE ;  /* 0x00000000000079c5 */ /* 0x000fe20000000000 */
[----:B-1----:R-:W-:Y:S01]  /*c190*/  @!P2 FMUL R149, R149, R149 ;  /* 0x000000959595a220 */ /* 0x002fe20000400000 */
[----:B------:R-:W-:-:S03]  /*c1a0*/  ISETP.NE.AND P2, PT, R13, 0x4, PT ;  /* 0x000000040d00780c */ /* 0x000fc60003f45270 */
[----:B------:R-:W-:Y:S01]  /*c1b0*/  FADD R176, R100, R149 ;  /* 0x0000009564b07221 */ /* 0x000fe20000000000 */
[----:B------:R-:W-:Y:S01]  /*c1c0*/  HGMMA.64x16x16.F32 R160, R24, gdesc[UR8].tnspB, R160, gsb0 ;  /* 0x4020000818a07df0 */ /* 0x000fe200080008a0 */
[----:B------:R-:W-:Y:S02]  /*c1d0*/  R2UR UR10, R22 ;  /* 0x00000000160a72ca */ /* 0x000fe400000e0000 */
[----:B------:R-:W-:Y:S01]  /*c1e0*/  R2UR UR11, R23 ;  /* 0x00000000170b72ca */ /* 0x000fe200000e0000 */
[----:B--2---:R-:W-:Y:S01]  /*c1f0*/  @!P4 FMUL R4, R4, R4 ;  /* 0x000000040404c220 */ /* 0x004fe20000400000 */
[----:B------:R-:W-:Y:S02]  /*c200*/  IADD3 R22, R10, 0x3a0, RZ ;  /* 0x000003a00a167810 */ /* 0x000fe40007ffe0ff */
[----:B------:R-:W-:Y:S02]  /*c210*/  MOV R23, 0xc0000010 ;  /* 0xc000001000177802 */ /* 0x000fe40000000f00 */
[----:B------:R-:W-:-:S02]  /*c220*/  F2FP.F16.F32.PACK_AB R30, R149, R45 ;  /* 0x0000002d951e723e */ /* 0x000fc400000000ff */
[----:B------:R-:W-:Y:S01]  /*c230*/  SEL R13, R13, RZ, P2 ;  /* 0x000000ff0d0d7207 */ /* 0x000fe20001000000 */
        /* <DEDUP_REMOVED lines=9> */
[----:B------:R-:W-:Y:S02]  /*c2d0*/  F2FP.F16.F32.PACK_AB R25, R123, R51 ;  /* 0x000000337b19723e */ /* 0x000fe400000000ff */
[----:B------:R-:W-:Y:S02]  /*c2e0*/  F2FP.F16.F32.PACK_AB R26, R125, R31 ;  /* 0x0000001f7d1a723e */ /* 0x000fe400000000ff */
[----:B------:R-:W-:Y:S02]  /*c2f0*/  F2FP.F16.F32.PACK_AB R27, R127, R35 ;  /* 0x000000237f1b723e */ /* 0x000fe400000000ff */
[----:B------:R-:W-:Y:S02]  /*c300*/  F2FP.F16.F32.PACK_AB R29, R147, R47 ;  /* 0x0000002f931d723e */ /* 0x000fe400000000ff */
[----:B------:R-:W-:-:S06]  /*c310*/  WARPGROUP.ARRIVE ;  /* 0x00000000000079c5 */ /* 0x000fcc0000000000 */
[----:B------:R-:W-:Y:S01]  /*c320*/  HGMMA.64x16x16.F32 R168, R24, gdesc[UR4].tnspB, R168, gsb0 ;  /* 0x4020000418a87df0 */ /* 0x000fe200080008a8 */
[----:B------:R-:W-:Y:S02]  /*c330*/  R2UR UR6, R20 ;  /* 0x00000000140672ca */ /* 0x000fe400000e0000 */
[----:B------:R-:W-:Y:S02]  /*c340*/  R2UR UR7, R21 ;  /* 0x00000000150772ca */ /* 0x000fe400000e0000 */
[----:B------:R-:W-:Y:S02]  /*c350*/  IADD3 R20, R10, 0x5a0, RZ ;  /* 0x000005a00a147810 */ /* 0x000fe40007ffe0ff */
[----:B------:R-:W-:Y:S01]  /*c360*/  MOV R21, 0xc0000010 ;  /* 0xc000001000157802 */ /* 0x000fe20000000f00 */
        /* <DEDUP_REMOVED lines=16> */
[----:B------:R-:W-:Y:S02]  /*c470*/  F2FP.F16.F32.PACK_AB R25, R131, R55 ;  /* 0x000000378319723e */ /* 0x000fe400000000ff */
[----:B------:R-:W-:Y:S02]  /*c480*/  F2FP.F16.F32.PACK_AB R26, R133, R37 ;  /* 0x00000025851a723e */ /* 0x000fe400000000ff */
[----:B------:R-:W-:-:S04]  /*c490*/  F2FP.F16.F32.PACK_AB R27, R135, R39 ;  /* 0x00000027871b723e */ /* 0x000fc800000000ff */
        /* <DEDUP_REMOVED lines=9> */
[----:B------:R-:W-:Y:S01]  /*c530*/  R2UR UR10, R22 ;  /* 0x00000000160a72ca */ /* 0x000fe200000e0000 */
[----:B------:R-:W-:Y:S01]  /*c540*/  VIADD R22, R10, 0x3e0 ;  /* 0x000003e00a167836 */ /* 0x000fe20000000000 */
[----:B------:R-:W-:Y:S02]  /*c550*/  R2UR UR11, R23 ;  /* 0x00000000170b72ca */ /* 0x000fe400000e0000 */
[----:B------:R-:W-:Y:S01]  /*c560*/  MOV R23, 0xc0000010 ;  /* 0xc000001000177802 */ /* 0x000fe20000000f00 */
        /* <DEDUP_REMOVED lines=12> */
[----:B------:R-:W-:Y:S02]  /*c630*/  IADD3 R10, R10, 0x5e0, RZ ;  /* 0x000005e00a0a7810 */ /* 0x000fe40007ffe0ff */
[----:B------:R-:W-:-:S06]  /*c640*/  WARPGROUP.ARRIVE ;  /* 0x00000000000079c5 */ /* 0x000fcc0000000000 */
[----:B------:R-:W-:Y:S01]  /*c650*/  HGMMA.64x16x16.F32 R168, R24, gdesc[UR4].tnspB, R168, gsb0 ;  /* 0x4020000418a87df0 */ /* 0x000fe200080008a8 */
[----:B------:R-:W-:Y:S02]  /*c660*/  R2UR UR6, R20 ;  /* 0x00000000140672ca */ /* 0x000fe400000e0000 */
[----:B------:R-:W-:Y:S01]  /*c670*/  R2UR UR7, R21 ;  /* 0x00000000150772ca */ /* 0x000fe200000e0000 */
[----:B------:R-:W-:Y:S02]  /*c680*/  WARPGROUP.DEPBAR.LE gsb0, 0x0 ;  /* 0x00008000000079c5 */ /* 0x000fe40000010000 */
        /* <DEDUP_REMOVED lines=8> */
[----:B------:R-:W-:Y:S02]  /*c710*/  R2UR UR19, R11 ;  /* 0x000000000b1372ca */ /* 0x000fe400000e0000 */
[----:B------:R-:W-:-:S04]  /*c720*/  LEA R10, R13, R12, 0x3 ;  /* 0x0000000c0d0a7211 */ /* 0x000fc800078e18ff */
[----:B------:R-:W-:Y:S01]  /*c730*/  PRMT R10, RZ, 0x654, R10 ;  /* 0x00000654ff0a7816 */ /* 0x000fe2000000000a */
[----:B------:R-:W-:Y:S02]  /*c740*/  WARPGROUP.DEPBAR.LE gsb0, 0x0 ;  /* 0x00008000000079c5 */ /* 0x000fe40000010000 */
[----:B------:R-:W1:Y:S02]  /*c750*/  MUFU.EX2 R25, R150 ;  /* 0x0000009600197308 */ /* 0x000e640000000800 */
[----:B-1----:R-:W-:-:S04]  /*c760*/  @!P3 FMUL R25, R25, R25 ;  /* 0x000000191919b220 */ /* 0x002fc80000400000 */
[----:B------:R-:W-:Y:S01]  /*c770*/  FADD R106, R106, R25 ;  /* 0x000000196a6a7221 */ /* 0x000fe20000000000 */
[----:B------:R-:W-:-:S03]  /*c780*/  F2FP.F16.F32.PACK_AB R31, R4, R25 ;  /* 0x00000019041f723e */ /* 0x000fc600000000ff */
[----:B------:R-:W-:Y:S01]  /*c790*/  FADD R19, R106, R4 ;  /* 0x000000046a137221 */ /* 0x000fe20000000000 */
[----:B------:R-:W-:-:S06]  /*c7a0*/  WARPGROUP.ARRIVE ;  /* 0x00000000000079c5 */ /* 0x000fcc0000000000 */
[----:B------:R-:W-:Y:S03]  /*c7b0*/  HGMMA.64x16x16.F32 R168, R28, gdesc[UR4].tnspB, R168, gsb0 ;  /* 0x402000041ca87df0 */ /* 0x000fe600080008a8 */
        /* <DEDUP_REMOVED lines=8> */
[----:B------:R-:W-:Y:S05]  /*c840*/  @P1 BRA `(.L_x_32) ;  /* 0x0000000000d01947 */ /* 0x000fea0003800000 */
[----:B------:R-:W-:Y:S01]  /*c850*/  ISETP.LT.OR P1, PT, R7, 0x1, !P0 ;  /* 0x000000010700780c */ /* 0x000fe20004721670 */
[----:B------:R-:W-:-:S12]  /*c860*/  BSSY B0, `(.L_x_33) ;  /* 0x0000031000007945 */ /* 0x000fd80003800000 */
[----:B------:R-:W-:Y:S05]  /*c870*/  @P1 BRA `(.L_x_34) ;  /* 0x0000000000bc1947 */ /* 0x000fea0003800000 */
[----:B------:R-:W-:Y:S02]  /*c880*/  LEA R4, R5, R2, 0x3 ;  /* 0x0000000205047211 */ /* 0x000fe400078e18ff */
[----:B------:R-:W-:Y:S02]  /*c890*/  SHF.L.U32 R11, R6, 0x1f, RZ ;  /* 0x0000001f060b7819 */ /* 0x000fe400000006ff */
[----:B------:R-:W-:Y:S02]  /*c8a0*/  ISETP.NE.AND P2, PT, R16, RZ, PT ;  /* 0x000000ff1000720c */ /* 0x000fe40003f45270 */
[----:B------:R-:W2:Y:S02]  /*c8b0*/  SYNCS.PHASECHK.TRANS64.TRYWAIT P1, [R4+URZ+0x19820], R11 ;  /* 0x0198200b040075a7 */ /* 0x000ea4000802017f */
[----:B--2---:R-:W-:Y:S09]  /*c8c0*/  @!P1 BRA `(.L_x_35) ;  /* 0x0000001800749947 */ /* 0x004ff20003800000 */
.L_x_72:
[----:B------:R-:W-:Y:S05]  /*c8d0*/  @P2 BRA `(.L_x_36) ;  /* 0x0000000000142947 */ /* 0x000fea0003800000 */
[----:B------:R-:W-:Y:S02]  /*c8e0*/  LOP3.LUT P1, RZ, R17, 0x1f, RZ, 0xc0, !PT ;  /* 0x0000001f11ff7812 */ /* 0x000fe4000782c0ff */
[----:B--2---:R-:W-:-:S04]  /*c8f0*/  MOV R11, 0x6000 ;  /* 0x00006000000b7802 */ /* 0x004fc80000000f00 */
[----:B------:R3:W-:Y:S07]  /*c900*/  SYNCS.ARRIVE.TRANS64 RZ, [R4+URZ+0x19800], R11 ;  /* 0x0198000b04ff79a7 */ /* 0x0007ee000800003f */
[----:B------:R-:W-:Y:S05]  /*c910*/  @!P1 BRA `(.L_x_36) ;  /* 0x0000000000049947 */ /* 0x000fea0003800000 */
[----:B------:R-:W-:Y:S01]  /*c920*/  BPT.TRAP 0x1 ;  /* 0x000000040000795c */ /* 0x000fe20000300000 */
.L_x_36:
[C---:B-1----:R-:W-:Y:S01]  /*c930*/  IMAD R10, R5.reuse, 0x6000, R2 ;  /* 0x00006000050a7824 */ /* 0x042fe200078e0202 */
        /* <DEDUP_REMOVED lines=9> */
[----:B------:R-:W-:Y:S01]  /*c9d0*/  UMOV UR28, UR36 ;  /* 0x00000024001c7c82 */ /* 0x000fe20008000000 */
[----:B------:R-:W-:Y:S01]  /*c9e0*/  UMOV UR29, UR37 ;  /* 0x00000025001d7c82 */ /* 0x000fe20008000000 */
[----:B------:R-:W-:Y:S01]  /*c9f0*/  UMOV UR18, 0x10 ;  /* 0x0000001000127882 */ /* 0x000fe20000000000 */
[----:B------:R-:W-:Y:S01]  /*ca00*/  UMOV UR20, UR36 ;  /* 0x0000002400147c82 */ /* 0x000fe20008000000 */
[----:B------:R-:W-:Y:S01]  /*ca10*/  UIADD3 UR25, UR25, 0x19800, URZ ;  /* 0x0001980019197890 */ /* 0x000fe2000fffe03f */
[C---:B------:R-:W-:Y:S01]  /*ca20*/  ISETP.NE.AND P1, PT, R5.reuse, 0x4, PT ;  /* 0x000000040500780c */ /* 0x040fe20003f25270 */
[----:B------:R-:W-:Y:S01]  /*ca30*/  USHF.L.U32 UR27, UR27, 0x8, URZ ;  /* 0x000000081b1b7899 */ /* 0x000fe2000800063f */
[----:B------:R-:W-:Y:S01]  /*ca40*/  IADD3 R8, R8, 0x1, RZ ;  /* 0x0000000108087810 */ /* 0x000fe20007ffe0ff */
[----:B------:R-:W-:Y:S01]  /*ca50*/  UIADD3 UR24, UR8, 0x1800, URZ ;  /* 0x0000180008187890 */ /* 0x000fe2000fffe03f */
[----:B--23--:R-:W-:Y:S01]  /*ca60*/  SEL R11, RZ, 0x1, P1 ;  /* 0x00000001ff0b7807 */ /* 0x00cfe20000800000 */
[----:B------:R-:W-:Y:S01]  /*ca70*/  UIADD3 UR16, UR8, 0x3800, URZ ;  /* 0x0000380008107890 */ /* 0x000fe2000fffe03f */
[----:B------:R-:W-:Y:S01]  /*ca80*/  SEL R5, R5, RZ, P1 ;  /* 0x000000ff05057207 */ /* 0x000fe20000800000 */
[----:B------:R-:W-:Y:S01]  /*ca90*/  UIADD3 UR8, UR8, 0x5800, URZ ;  /* 0x0000580008087890 */ /* 0x000fe2000fffe03f */
[----:B------:R-:W-:Y:S01]  /*caa0*/  LOP3.LUT R6, R6, R11, RZ, 0x3c, !PT ;  /* 0x0000000b06067212 */ /* 0x000fe200078e3cff */
[----:B------:R-:W-:Y:S01]  /*cab0*/  UMOV UR21, UR37 ;  /* 0x0000002500157c82 */ /* 0x000fe20008000000 */
[----:B------:R-:W-:Y:S01]  /*cac0*/  UMOV UR17, UR25 ;  /* 0x0000001900117c82 */ /* 0x000fe20008000000 */
[----:B------:R-:W-:Y:S01]  /*cad0*/  UMOV UR19, UR27 ;  /* 0x0000001b00137c82 */ /* 0x000fe20008000000 */
[----:B------:R-:W-:Y:S01]  /*cae0*/  UMOV UR10, 0x20 ;  /* 0x00000020000a7882 */ /* 0x000fe20000000000 */
[----:B------:R-:W-:Y:S01]  /*caf0*/  UMOV UR12, UR36 ;  /* 0x00000024000c7c82 */ /* 0x000fe20008000000 */
[----:B------:R-:W-:Y:S01]  /*cb00*/  UMOV UR13, UR37 ;  /* 0x00000025000d7c82 */ /* 0x000fe20008000000 */
[----:B------:R-:W-:Y:S01]  /*cb10*/  UMOV UR9, UR25 ;  /* 0x0000001900097c82 */ /* 0x000fe20008000000 */
[----:B------:R2:W-:Y:S01]  /*cb20*/  UTMALDG.4D [UR24], [UR6], desc[UR30] ;  /* 0x00001e18060075b4 */ /* 0x0005e20008019000 */
[----:B------:R-:W-:Y:S01]  /*cb30*/  UMOV UR11, UR27 ;  /* 0x0000001b000b7c82 */ /* 0x000fe20008000000 */
[----:B------:R2:W-:Y:S01]  /*cb40*/  UTMALDG.4D [UR16], [UR6], desc[UR30] ;  /* 0x00001e10060075b4 */ /* 0x0005e20008019000 */
[----:B------:R2:W-:Y:S02]  /*cb50*/  UTMALDG.4D [UR8], [UR6], desc[UR30] ;  /* 0x00001e08060075b4 */ /* 0x0005e40008019000 */
[----:B--2---:R-:W-:Y:S01]  /*cb60*/  NOP ;  /* 0x0000000000007918 */ /* 0x004fe20000000000 */
.L_x_34:
[----:B------:R-:W-:Y:S05]  /*cb70*/  BSYNC B0 ;  /* 0x0000000000007941 */ /* 0x000fea0003800000 */
.L_x_33:
[----:B------:R-:W-:-:S07]  /*cb80*/  IADD3 R7, R7, -0x1, RZ ;  /* 0xffffffff07077810 */ /* 0x000fce0007ffe0ff */
.L_x_32:
[----:B------:R-:W-:Y:S02]  /*cb90*/  ISETP.GT.AND P3, PT, R14, 0x2, PT ;  /* 0x000000020e00780c */ /* 0x000fe40003f64270 */
[----:B------:R-:W-:Y:S02]  /*cba0*/  IADD3 R15, R15, 0x1, RZ ;  /* 0x000000010f0f7810 */ /* 0x000fe40007ffe0ff */
[----:B------:R-:W-:Y:S02]  /*cbb0*/  IADD3 R13, R13, 0x1, RZ ;  /* 0x000000010d0d7810 */ /* 0x000fe40007ffe0ff */
[----:B------:R-:W-:Y:S02]  /*cbc0*/  ISETP.NE.AND P1, PT, R15, 0x4, PT ;  /* 0x000000040f00780c */ /* 0x000fe40003f25270 */
[----:B------:R-:W-:Y:S02]  /*cbd0*/  ISETP.NE.AND P2, PT, R13, 0x4, PT ;  /* 0x000000040d00780c */ /* 0x000fe40003f45270 */
[----:B------:R-:W-:-:S02]  /*cbe0*/  SEL R11, RZ, 0x1, P1 ;  /* 0x00000001ff0b7807 */ /* 0x000fc40000800000 */
[----:B------:R-:W-:Y:S02]  /*cbf0*/  IADD3 R14, R14, -0x1, RZ ;  /* 0xffffffff0e0e7810 */ /* 0x000fe40007ffe0ff */
[----:B------:R-:W-:Y:S02]  /*cc00*/  LOP3.LUT R4, R18, R11, RZ, 0x3c, !PT ;  /* 0x0000000b12047212 */ /* 0x000fe400078e3cff */
[----:B------:R-:W-:Y:S02]  /*cc10*/  MOV R21, R3 ;  /* 0x0000000300157202 */ /* 0x000fe40000000f00 */
[----:B------:R-:W-:Y:S02]  /*cc20*/  MOV R11, R0 ;  /* 0x00000000000b7202 */ /* 0x000fe40000000f00 */
[----:B------:R-:W-:Y:S02]  /*cc30*/  SEL R15, R15, RZ, P1 ;  /* 0x000000ff0f0f7207 */ /* 0x000fe40000800000 */
[----:B------:R-:W-:Y:S01]  /*cc40*/  SEL R13, R13, RZ, P2 ;  /* 0x000000ff0d0d7207 */ /* 0x000fe20001000000 */
[----:B------:R-:W-:Y:S06]  /*cc50*/  @P3 BRA `(.L_x_37) ;  /* 0xffffffa000583947 */ /* 0x000fec000383ffff */
.L_x_24:
[----:B------:R-:W-:Y:S05]  /*cc60*/  WARPSYNC.ALL ;  /* 0x0000000000007948 */ /* 0x000fea0003800000 */
[----:B------:R-:W2:Y:S01]  /*cc70*/  SHFL.BFLY PT, R5, R176, 0x1, 0x1f ;  /* 0x0c201f00b0057f89 */ /* 0x000ea200000e0000 */
[----:B------:R-:W-:Y:S01]  /*cc80*/  BSSY B0, `(.L_x_38) ;  /* 0x0000024000007945 */ /* 0x000fe20003800000 */
[----:B------:R-:W-:Y:S02]  /*cc90*/  MOV R9, 0x7f800000 ;  /* 0x7f80000000097802 */ /* 0x000fe40000000f00 */
[----:B------:R-:W3:Y:S01]  /*cca0*/  SHFL.BFLY PT, R4, R19, 0x1, 0x1f ;  /* 0x0c201f0013047f89 */ /* 0x000ee200000e0000 */
[----:B------:R-:W-:-:S02]  /*ccb0*/  MOV R8, 0x3f800000 ;  /* 0x3f80000000087802 */ /* 0x000fc40000000f00 */
[----:B-1----:R-:W-:Y:S01]  /*ccc0*/  MOV R11, 0x7f800000 ;  /* 0x7f800000000b7802 */ /* 0x002fe20000000f00 */
[----:B--2---:R-:W-:Y:S01]  /*ccd0*/  FADD R5, R5, R176 ;  /* 0x000000b005057221 */ /* 0x004fe20000000000 */
[----:B---3--:R-:W-:-:S04]  /*cce0*/  FADD R18, R4, R19 ;  /* 0x0000001304127221 */ /* 0x008fc80000000000 */
[----:B------:R-:W1:Y:S01]  /*ccf0*/  SHFL.BFLY PT, R6, R5, 0x2, 0x1f ;  /* 0x0c401f0005067f89 */ /* 0x000e6200000e0000 */
[----:B------:R-:W-:-:S03]  /*cd00*/  MOV R4, 0x3f800000 ;  /* 0x3f80000000047802 */ /* 0x000fc60000000f00 */
[----:B------:R-:W2:Y:S01]  /*cd10*/  SHFL.BFLY PT, R21, R18, 0x2, 0x1f ;  /* 0x0c401f0012157f89 */ /* 0x000ea200000e0000 */
[C---:B-1----:R-:W-:Y:S01]  /*cd20*/  FSETP.NE.AND P0, PT, R5.reuse, -R6, PT ;  /* 0x800000060500720b */ /* 0x042fe20003f05000 */
[----:B------:R-:W-:Y:S01]  /*cd30*/  FADD R6, R5, R6 ;  /* 0x0000000605067221 */ /* 0x000fe20000000000 */
[----:B--2---:R-:W-:-:S11]  /*cd40*/  FADD R7, R18, R21 ;  /* 0x0000001512077221 */ /* 0x004fd60000000000 */
[----:B------:R-:W-:Y:S05]  /*cd50*/  @!P0 BRA `(.L_x_39) ;  /* 0x0000000000588947 */ /* 0x000fea0003800000 */
[----:B------:R-:W-:Y:S01]  /*cd60*/  IADD3 R4, R6, 0x1800000, RZ ;  /* 0x0180000006047810 */ /* 0x000fe20007ffe0ff */
[----:B------:R-:W-:Y:S03]  /*cd70*/  BSSY B1, `(.L_x_40) ;  /* 0x000000d000017945 */ /* 0x000fe60003800000 */
[----:B------:R-:W-:-:S04]  /*cd80*/  LOP3.LUT R4, R4, 0x7f800000, RZ, 0xc0, !PT ;  /* 0x7f80000004047812 */ /* 0x000fc800078ec0ff */
[----:B------:R-:W-:-:S13]  /*cd90*/  ISETP.GT.U32.AND P0, PT, R4, 0x1ffffff, PT ;  /* 0x01ffffff0400780c */ /* 0x000fda0003f04070 */
[----:B------:R-:W-:Y:S05]  /*cda0*/  @P0 BRA `(.L_x_41) ;  /* 0x0000000000140947 */ /* 0x000fea0003800000 */
[----:B------:R-:W-:Y:S02]  /*cdb0*/  MOV R5, R6 ;  /* 0x0000000600057202 */ /* 0x000fe40000000f00 */
[----:B------:R-:W-:-:S07]  /*cdc0*/  MOV R14, 0xcde0 ;  /* 0x0000cde0000e7802 */ /* 0x000fce0000000f00 */
[----:B------:R-:W-:Y:S05]  /*cdd0*/  CALL.REL.NOINC `($__internal_0_$__cuda_sm20_rcp_rn_f32_slowpath) ;  /* 0x0000001400447944 */ /* 0x000fea0003c00000 */
[----:B------:R-:W-:Y:S01]  /*cde0*/  MOV R4, R10 ;  /* 0x0000000a00047202 */ /* 0x000fe20000000f00 */
[----:B------:R-:W-:Y:S06]  /*cdf0*/  BRA `(.L_x_42) ;  /* 0x0000000000107947 */ /* 0x000fec0003800000 */
.L_x_41:
[----:B------:R-:W1:Y:S02]  /*ce00*/  MUFU.RCP R5, R6 ;  /* 0x0000000600057308 */ /* 0x000e640000001000 */
[----:B-1----:R-:W-:-:S04]  /*ce10*/  FFMA R4, R6, R5, -1 ;  /* 0xbf80000006047423 */ /* 0x002fc80000000005 */
[----:B------:R-:W-:-:S04]  /*ce20*/  FADD.FTZ R4, -R4, -RZ ;  /* 0x800000ff04047221 */ /* 0x000fc80000010100 */
[----:B------:R-:W-:-:S07]  /*ce30*/  FFMA R4, R5, R4, R5 ;  /* 0x0000000405047223 */ /* 0x000fce0000000005 */
.L_x_42:
[----:B------:R-:W-:Y:S05]  /*ce40*/  BSYNC B1 ;  /* 0x0000000000017941 */ /* 0x000fea0003800000 */
.L_x_40:
[----:B------:R-:W-:Y:S01]  /*ce50*/  FSETP.GEU.AND P0, PT, |R6|, 1.175494350822287508e-38, PT ;  /* 0x008000000600780b */ /* 0x000fe20003f0e200 */
[----:B------:R-:W-:-:S12]  /*ce60*/  ULDC UR6, c[0x0][0x600] ;  /* 0x0001800000067ab9 */ /* 0x000fd80000000800 */
[----:B------:R-:W-:-:S04]  /*ce70*/  @!P0 FMUL R6, R6, 16777216 ;  /* 0x4b80000006068820 */ /* 0x000fc80000400000 */
[----:B------:R-:W1:Y:S02]  /*ce80*/  MUFU.LG2 R5, R6 ;  /* 0x0000000600057308 */ /* 0x000e640000000c00 */
[----:B-1----:R-:W-:-:S04]  /*ce90*/  @!P0 FADD R5, R5, -24 ;  /* 0xc1c0000005058421 */ /* 0x002fc80000000000 */
[----:B------:R-:W-:-:S04]  /*cea0*/  FMUL R10, R5, 0.69314718246459960938 ;  /* 0x3f317218050a7820 */ /* 0x000fc80000400000 */
[----:B------:R-:W-:-:S07]  /*ceb0*/  FFMA R11, R3, UR6, R10 ;  /* 0x00000006030b7c23 */ /* 0x000fce000800000a */
.L_x_39:
[----:B------:R-:W-:Y:S05]  /*cec0*/  BSYNC B0 ;  /* 0x0000000000007941 */ /* 0x000fea0003800000 */
.L_x_38:
[----:B------:R-:W-:Y:S01]  /*ced0*/  FSETP.NE.AND P0, PT, R18, -R21, PT ;  /* 0x800000151200720b */ /* 0x000fe20003f05000 */
[----:B------:R-:W-:Y:S01]  /*cee0*/  ULDC UR4, c[0x0][0x608] ;  /* 0x0001820000047ab9 */ /* 0x000fe20000000800 */
[----:B------:R-:W-:Y:S01]  /*cef0*/  BSSY B0, `(.L_x_43) ;  /* 0x0000025000007945 */ /* 0x000fe20003800000 */
[----:B------:R-:W-:-:S04]  /*cf00*/  FMUL R4, R4, UR4 ;  /* 0x0000000404047c20 */ /* 0x000fc80008400000 */
[-C--:B------:R-:W-:Y:S01]  /*cf10*/  FMUL R168, R168, R4.reuse ;  /* 0x00000004a8a87220 */ /* 0x080fe20000400000 */
        /* <DEDUP_REMOVED lines=10> */
[----:B------:R-:W-:Y:S01]  /*cfc0*/  FMUL R32, R157, R4 ;  /* 0x000000049d207220 */ /* 0x000fe20000400000 */
[----:B------:R-:W-:Y:S06]  /*cfd0*/  @!P0 BRA `(.L_x_44) ;  /* 0x0000000000588947 */ /* 0x000fec0003800000 */
        /* <DEDUP_REMOVED lines=10> */
.L_x_46:
[----:B------:R-:W1:Y:S02]  /*d080*/  MUFU.RCP R8, R7 ;  /* 0x0000000700087308 */ /* 0x000e640000001000 */
[----:B-1----:R-:W-:-:S04]  /*d090*/  FFMA R3, R7, R8, -1 ;  /* 0xbf80000007037423 */ /* 0x002fc80000000008 */
[----:B------:R-:W-:-:S04]  /*d0a0*/  FADD.FTZ R3, -R3, -RZ ;  /* 0x800000ff03037221 */ /* 0x000fc80000010100 */
[----:B------:R-:W-:-:S07]  /*d0b0*/  FFMA R8, R8, R3, R8 ;  /* 0x0000000308087223 */ /* 0x000fce0000000008 */
.L_x_47:
[----:B------:R-:W-:Y:S05]  /*d0c0*/  BSYNC B1 ;  /* 0x0000000000017941 */ /* 0x000fea0003800000 */
.L_x_45:
[----:B------:R-:W-:Y:S01]  /*d0d0*/  FSETP.GEU.AND P0, PT, |R7|, 1.175494350822287508e-38, PT ;  /* 0x008000000700780b */ /* 0x000fe20003f0e200 */
[----:B------:R-:W-:-:S12]  /*d0e0*/  ULDC UR4, c[0x0][0x600] ;  /* 0x0001800000047ab9 */ /* 0x000fd80000000800 */
[----:B------:R-:W-:-:S04]  /*d0f0*/  @!P0 FMUL R7, R7, 16777216 ;  /* 0x4b80000007078820 */ /* 0x000fc80000400000 */
[----:B------:R-:W1:Y:S02]  /*d100*/  MUFU.LG2 R3, R7 ;  /* 0x0000000700037308 */ /* 0x000e640000000c00 */
[----:B-1----:R-:W-:-:S04]  /*d110*/  @!P0 FADD R3, R3, -24 ;  /* 0xc1c0000003038421 */ /* 0x002fc80000000000 */
[----:B------:R-:W-:-:S04]  /*d120*/  FMUL R3, R3, 0.69314718246459960938 ;  /* 0x3f31721803037820 */ /* 0x000fc80000400000 */
[----:B------:R-:W-:-:S07]  /*d130*/  FFMA R9, R0, UR4, R3 ;  /* 0x0000000400097c23 */ /* 0x000fce0008000003 */
.L_x_44:
[----:B------:R-:W-:Y:S05]  /*d140*/  BSYNC B0 ;  /* 0x0000000000007941 */ /* 0x000fea0003800000 */
.L_x_43:
[C---:B------:R-:W-:Y:S01]  /*d150*/  LOP3.LUT P0, R19, R17.reuse, 0x3, RZ, 0xc0, !PT ;  /* 0x0000000311137812 */ /* 0x040fe2000780c0ff */
[----:B------:R-:W-:Y:S01]  /*d160*/  ULDC UR4, c[0x0][0x608] ;  /* 0x0001820000047ab9 */ /* 0x000fe20000000800 */
[----:B------:R-:W-:Y:S01]  /*d170*/  LOP3.LUT R0, R17, 0x60, RZ, 0xc0, !PT ;  /* 0x0000006011007812 */ /* 0x000fe200078ec0ff */
[----:B------:R-:W-:Y:S01]  /*d180*/  ULDC.64 UR8, c[0x0][0x208] ;  /* 0x0000820000087ab9 */ /* 0x000fe20000000a00 */
[----:B------:R-:W-:Y:S01]  /*d190*/  FMUL R8, R8, UR4 ;  /* 0x0000000408087c20 */ /* 0x000fe20008400000 */
[----:B------:R-:W-:Y:S01]  /*d1a0*/  BSSY B0, `(.L_x_48) ;  /* 0x0000018000007945 */ /* 0x000fe20003800000 */
[----:B------:R-:W-:-:S07]  /*d1b0*/  SHF.R.U32.HI R18, RZ, 0x5, R0 ;  /* 0x00000005ff127819 */ /* 0x000fce0000011600 */
[----:B------:R-:W-:Y:S05]  /*d1c0*/  @P0 BRA `(.L_x_49) ;  /* 0x0000000000540947 */ /* 0x000fea0003800000 */
[----:B------:R-:W1:Y:S01]  /*d1d0*/  S2UR UR4, SR_CTAID.X ;  /* 0x00000000000479c3 */ /* 0x000e620000002500 */
[----:B------:R-:W-:Y:S02]  /*d1e0*/  SHF.R.U32.HI R0, RZ, 0x2, R17 ;  /* 0x00000002ff007819 */ /* 0x000fe40000011611 */
[----:B------:R-:W-:Y:S02]  /*d1f0*/  SHF.L.U32 R3, R18, 0x4, RZ ;  /* 0x0000000412037819 */ /* 0x000fe400000006ff */
[----:B------:R-:W-:-:S04]  /*d200*/  LOP3.LUT R0, R0, 0x7, RZ, 0xc0, !PT ;  /* 0x0000000700007812 */ /* 0x000fc800078ec0ff */
[----:B------:R-:W-:Y:S01]  /*d210*/  LOP3.LUT R0, R3, 0xfffffff0, R0, 0xe2, !PT ;  /* 0xfffffff003007812 */ /* 0x000fe200078ee200 */
[----:B-1----:R-:W-:-:S03]  /*d220*/  USHF.L.U32 UR6, UR4, 0x6, URZ ;  /* 0x0000000604067899 */ /* 0x002fc6000800063f */
[----:B------:R-:W-:Y:S02]  /*d230*/  ULDC.64 UR4, c[0x0][0x688] ;  /* 0x0001a20000047ab9 */ /* 0x000fe40000000a00 */
[----:B------:R-:W-:Y:S02]  /*d240*/  UIMAD UR4, UR36, UR4, UR6 ;  /* 0x00000004240472a4 */ /* 0x000fe4000f8e0206 */
[----:B------:R-:W-:Y:S02]  /*d250*/  LOP3.LUT R3, R0, UR6, RZ, 0xfc, !PT ;  /* 0x0000000600037c12 */ /* 0x000fe4000f8efcff */
[----:B------:R-:W-:Y:S02]  /*d260*/  UIMAD UR4, UR37, UR5, UR4 ;  /* 0x00000005250472a4 */ /* 0x000fe4000f8e0204 */
[C---:B------:R-:W-:Y:S01]  /*d270*/  IADD3 R4, R3.reuse, 0x8, RZ ;  /* 0x0000000803047810 */ /* 0x040fe20007ffe0ff */
[----:B------:R-:W-:Y:S02]  /*d280*/  ULDC UR5, c[0x0][0x288] ;  /* 0x0000a20000057ab9 */ /* 0x000fe40000000800 */
[----:B------:R-:W-:-:S02]  /*d290*/  ISETP.GE.U32.AND P0, PT, R3, UR5, PT ;  /* 0x0000000503007c0c */ /* 0x000fc4000bf06070 */
[----:B------:R-:W-:Y:S02]  /*d2a0*/  IADD3 R0, P2, R0, UR4, RZ ;  /* 0x0000000400007c10 */ /* 0x000fe4000ff5e0ff */
[----:B------:R-:W-:Y:S01]  /*d2b0*/  ISETP.GE.U32.AND P1, PT, R4, UR5, PT ;  /* 0x0000000504007c0c */ /* 0x000fe2000bf26070 */
[----:B------:R-:W-:Y:S01]  /*d2c0*/  ULDC.64 UR4, c[0x0][0x680] ;  /* 0x0001a00000047ab9 */ /* 0x000fe20000000a00 */
[----:B------:R-:W-:Y:S02]  /*d2d0*/  IADD3.X R3, RZ, RZ, RZ, P2, !PT ;  /* 0x000000ffff037210 */ /* 0x000fe400017fe4ff */
[----:B------:R-:W-:-:S04]  /*d2e0*/  LEA R4, P2, R0, UR4, 0x2 ;  /* 0x0000000400047c11 */ /* 0x000fc8000f8410ff */
[----:B------:R-:W-:-:S05]  /*d2f0*/  LEA.HI.X R5, R0, UR5, R3, 0x2, P2 ;  /* 0x0000000500057c11 */ /* 0x000fca00090f1403 */
[----:B------:R1:W-:Y:S04]  /*d300*/  @!P0 STG.E desc[UR8][R4.64], R11 ;  /* 0x0000000b04008986 */ /* 0x0003e8000c101908 */
[----:B------:R1:W-:Y:S02]  /*d310*/  @!P1 STG.E desc[UR8][R4.64+0x20], R9 ;  /* 0x0000200904009986 */ /* 0x0003e4000c101908 */
.L_x_49:
[----:B------:R-:W-:Y:S05]  /*d320*/  BSYNC B0 ;  /* 0x0000000000007941 */ /* 0x000fea0003800000 */
.L_x_48:
[----:B------:R-:W-:Y:S01]  /*d330*/  ULDC.64 UR4, c[0x0][0x730] ;  /* 0x0001cc0000047ab9 */ /* 0x000fe20000000a00 */
[-C--:B------:R-:W-:Y:S01]  /*d340*/  FMUL R170, R170, R8.reuse ;  /* 0x00000008aaaa7220 */ /* 0x080fe20000400000 */
[----:B------:R-:W-:Y:S01]  /*d350*/  ISETP.NE.U32.AND P0, PT, RZ, UR4, PT ;  /* 0x00000004ff007c0c */ /* 0x000fe2000bf05070 */
[-C--:B------:R-:W-:Y:S01]  /*d360*/  FMUL R34, R171, R8.reuse ;  /* 0x00000008ab227220 */ /* 0x080fe20000400000 */
[-C--:B------:R-:W-:Y:S01]  /*d370*/  FMUL R174, R174, R8.reuse ;  /* 0x00000008aeae7220 */ /* 0x080fe20000400000 */
[-C--:B------:R-:W-:Y:S01]  /*d380*/  FMUL R36, R175, R8.reuse ;  /* 0x00000008af247220 */ /* 0x080fe20000400000 */
[----:B------:R-:W-:Y:S01]  /*d390*/  ISETP.NE.AND.EX P0, PT, RZ, UR5, PT, P0 ;  /* 0x00000005ff007c0c */ /* 0x000fe2000bf05300 */
[-C--:B------:R-:W-:Y:S01]  /*d3a0*/  FMUL R162, R162, R8.reuse ;  /* 0x00000008a2a27220 */ /* 0x080fe20000400000 */
[-C--:B------:R-:W-:Y:S01]  /*d3b0*/  FMUL R38, R163, R8.reuse ;  /* 0x00000008a3267220 */ /* 0x080fe20000400000 */
[-C--:B------:R-:W-:Y:S01]  /*d3c0*/  FMUL R166, R166, R8.reuse ;  /* 0x00000008a6a67220 */ /* 0x080fe20000400000 */
[-C--:B------:R-:W-:Y:S01]  /*d3d0*/  FMUL R40, R167, R8.reuse ;  /* 0x00000008a7287220 */ /* 0x080fe20000400000 */
[-C--:B------:R-:W-:Y:S01]  /*d3e0*/  FMUL R154, R154, R8.reuse ;  /* 0x000000089a9a7220 */ /* 0x080fe20000400000 */
[-C--:B------:R-:W-:Y:S01]  /*d3f0*/  FMUL R42, R155, R8.reuse ;  /* 0x000000089b2a7220 */ /* 0x080fe20000400000 */
[-C--:B------:R-:W-:Y:S01]  /*d400*/  FMUL R158, R158, R8.reuse ;  /* 0x000000089e9e7220 */ /* 0x080fe20000400000 */
[----:B------:R-:W-:-:S05]  /*d410*/  FMUL R44, R159, R8 ;  /* 0x000000089f2c7220 */ /* 0x000fca0000400000 */
[----:B------:R-:W-:Y:S05]  /*d420*/  @P0 BRA `(.L_x_50) ;  /* 0x0000000000200947 */ /* 0x000fea0003800000 */
[----:B------:R-:W-:Y:S02]  /*d430*/  ULDC.64 UR4, c[0x0][0x728] ;  /* 0x0001ca0000047ab9 */ /* 0x000fe40000000a00 */
[----:B------:R-:W-:-:S04]  /*d440*/  ISETP.NE.U32.AND P0, PT, RZ, UR4, PT ;  /* 0x00000004ff007c0c */ /* 0x000fc8000bf05070 */
[----:B------:R-:W-:-:S13]  /*d450*/  ISETP.NE.AND.EX P0, PT, RZ, UR5, PT, P0 ;  /* 0x00000005ff007c0c */ /* 0x000fda000bf05300 */
[----:B------:R-:W-:Y:S05]  /*d460*/  @!P0 BRA `(.L_x_51) ;  /* 0x00000000000c8947 */ /* 0x000fea0003800000 */
[----:B-1----:R-:W1:Y:S02]  /*d470*/  LDC.64 R4, c[0x0][0x728] ;  /* 0x0001ca00ff047b82 */ /* 0x002e640000000a00 */
[----:B-1----:R2:W5:Y:S01]  /*d480*/  LDG.E R4, desc[UR8][R4.64] ;  /* 0x0000000804047981 */ /* 0x002562000c1e1900 */
[----:B------:R-:W-:Y:S05]  /*d490*/  BRA `(.L_x_50) ;  /* 0x0000000000047947 */ /* 0x000fea0003800000 */
.L_x_51:
[----:B-1----:R-:W3:Y:S02]  /*d4a0*/  LDC R4, c[0x0][0x720] ;  /* 0x0001c800ff047b82 */ /* 0x002ee40000000800 */
.L_x_50:
[----:B------:R-:W-:Y:S02]  /*d4b0*/  MOV R0, RZ ;  /* 0x000000ff00007202 */ /* 0x000fe40000000f00 */
[----:B---3-5:R-:W-:Y:S02]  /*d4c0*/  MOV R27, R4 ;  /* 0x00000004001b7202 */ /* 0x028fe40000000f00 */
[----:B------:R-:W-:-:S13]  /*d4d0*/  LOP3.LUT P0, RZ, R0, 0x9f, RZ, 0xc0, !PT ;  /* 0x0000009f00ff7812 */ /* 0x000fda000780c0ff */
[----:B------:R-:W-:Y:S05]  /*d4e0*/  @!P0 BRA `(.L_x_52) ;  /* 0x0000000000408947 */ /* 0x000fea0003800000 */
[----:B------:R-:W-:Y:S01]  /*d4f0*/  MOV R0, 0x0 ;  /* 0x0000000000007802 */ /* 0x000fe20000000f00 */
[----:B------:R-:W-:Y:S01]  /*d500*/  ULDC.64 UR4, c[0x4][0x70] ;  /* 0x01001c0000047ab9 */ /* 0x000fe20000000a00 */
[----:B------:R-:W-:Y:S01]  /*d510*/  ULDC.64 UR6, c[0x4][0x8] ;  /* 0x0100020000067ab9 */ /* 0x000fe20000000a00 */
[----:B-1----:R-:W-:Y:S01]  /*d520*/  MOV R4, UR4 ;  /* 0x0000000400047c02 */ /* 0x002fe20008000f00 */
[----:B------:R1:W3:Y:S01]  /*d530*/  LDC.64 R14, c[0x4][R0] ;  /* 0x01000000000e7b82 */ /* 0x0002e20000000a00 */
[----:B--2---:R-:W-:Y:S01]  /*d540*/  MOV R5, UR5 ;  /* 0x0000000500057c02 */ /* 0x004fe20008000f00 */
[----:B------:R-:W-:Y:S01]  /*d550*/  ULDC.64 UR4, c[0x4][0x78] ;  /* 0x01001e0000047ab9 */ /* 0x000fe20000000a00 */
[----:B------:R-:W-:Y:S01]  /*d560*/  MOV R10, UR6 ;  /* 0x00000006000a7c02 */ /* 0x000fe20008000f00 */
[----:B------:R-:W-:Y:S01]  /*d570*/  IMAD.U32 R6, RZ, RZ, UR4 ;  /* 0x00000004ff067e24 */ /* 0x000fe2000f8e00ff */
[----:B------:R-:W-:Y:S02]  /*d580*/  MOV R7, UR5 ;  /* 0x0000000500077c02 */ /* 0x000fe40008000f00 */
[----:B------:R-:W-:-:S02]  /*d590*/  MOV R11, UR7 ;  /* 0x00000007000b7c02 */ /* 0x000fc40008000f00 */
[----:B------:R-:W-:Y:S02]  /*d5a0*/  MOV R8, 0x70 ;  /* 0x0000007000087802 */ /* 0x000fe40000000f00 */
[----:B------:R-:W-:Y:S02]  /*d5b0*/  MOV R12, 0x1 ;  /* 0x00000001000c7802 */ /* 0x000fe40000000f00 */
[----:B-1----:R-:W-:-:S07]  /*d5c0*/  MOV R13, RZ ;  /* 0x000000ff000d7202 */ /* 0x002fce0000000f00 */
[----:B------:R-:W-:-:S07]  /*d5d0*/  LEPC R20, `(.L_x_52) ;  /* 0x000000001014794e */ /* 0x000fce0000000000 */
[----:B---3--:R-:W-:Y:S05]  /*d5e0*/  CALL.ABS.NOINC R14 ;  /* 0x000000000e007343 */ /* 0x008fea0003c00000 */
.L_x_52:
        /* <DEDUP_REMOVED lines=9> */
[----:B------:R-:W-:Y:S02]  /*d680*/  MOV R6, UR6 ;  /* 0x0000000600067c02 */ /* 0x000fe40008000f00 */
[----:B------:R-:W-:Y:S02]  /*d690*/  MOV R7, UR7 ;  /* 0x0000000700077c02 */ /* 0x000fe40008000f00 */
[----:B------:R-:W-:-:S02]  /*d6a0*/  MOV R10, UR4 ;  /* 0x00000004000a7c02 */ /* 0x000fc40008000f00 */
[----:B------:R-:W-:Y:S02]  /*d6b0*/  MOV R11, UR5 ;  /* 0x00000005000b7c02 */ /* 0x000fe40008000f00 */
[----:B------:R-:W-:Y:S02]  /*d6c0*/  MOV R8, 0x70 ;  /* 0x0000007000087802 */ /* 0x000fe40000000f00 */
[----:B------:R-:W-:Y:S02]  /*d6d0*/  MOV R12, 0x1 ;  /* 0x00000001000c7802 */ /* 0x000fe40000000f00 */
[----:B-1----:R-:W-:-:S07]  /*d6e0*/  MOV R13, RZ ;  /* 0x000000ff000d7202 */ /* 0x002fce0000000f00 */
[----:B------:R-:W-:-:S07]  /*d6f0*/  LEPC R20, `(.L_x_53) ;  /* 0x000000001014794e */ /* 0x000fce0000000000 */
[----:B---3--:R-:W-:Y:S05]  /*d700*/  CALL.ABS.NOINC R14 ;  /* 0x000000000e007343 */ /* 0x008fea0003c00000 */
.L_x_53:
[----:B------:R-:W-:Y:S01]  /*d710*/  ULDC.64 UR4, c[0x0][0x730] ;  /* 0x0001cc0000047ab9 */ /* 0x000fe20000000a00 */
[----:B------:R-:W-:Y:S02]  /*d720*/  SHF.L.U32 R0, R17, 0x4, RZ ;  /* 0x0000000411007819 */ /* 0x000fe400000006ff */
[----:B------:R-:W-:Y:S02]  /*d730*/  ISETP.NE.U32.AND P0, PT, RZ, UR4, PT ;  /* 0x00000004ff007c0c */ /* 0x000fe4000bf05070 */
[----:B------:R-:W-:Y:S02]  /*d740*/  IADD3 R16, R16, 0x1f, RZ ;  /* 0x0000001f10107810 */ /* 0x000fe40007ffe0ff */
[----:B------:R-:W-:Y:S02]  /*d750*/  ISETP.NE.AND.EX P0, PT, RZ, UR5, PT, P0 ;  /* 0x00000005ff007c0c */ /* 0x000fe4000bf05300 */
[----:B------:R-:W-:Y:S02]  /*d760*/  SHF.R.U32.HI R3, RZ, 0x1, R17 ;  /* 0x00000001ff037819 */ /* 0x000fe40000011611 */
[----:B-1----:R-:W-:-:S02]  /*d770*/  LOP3.LUT R4, R0, 0x40, RZ, 0xc0, !PT ;  /* 0x0000004000047812 */ /* 0x002fc400078ec0ff */
[----:B------:R-:W-:Y:S02]  /*d780*/  LEA R19, R18, R19, 0x4 ;  /* 0x0000001312137211 */ /* 0x000fe400078e20ff */
[----:B------:R-:W-:Y:S02]  /*d790*/  LOP3.LUT R0, R0, 0x80, RZ, 0xc0, !PT ;  /* 0x0000008000007812 */ /* 0x000fe400078ec0ff */
[----:B------:R-:W-:Y:S02]  /*d7a0*/  LOP3.LUT R4, R4, 0x8, R3, 0xf8, !PT ;  /* 0x0000000804047812 */ /* 0x000fe400078ef803 */
[----:B------:R-:W-:Y:S01]  /*d7b0*/  SHF.L.U32 R17, R17, 0x1, RZ ;  /* 0x0000000111117819 */ /* 0x000fe200000006ff */
[----:B------:R-:W1:Y:S01]  /*d7c0*/  @P0 LDC R27, c[0x0][0x720] ;  /* 0x0001c800ff1b0b82 */ /* 0x000e620000000800 */
[----:B------:R-:W-:Y:S02]  /*d7d0*/  ISETP.GT.U32.AND P0, PT, R16, 0x3e, PT ;  /* 0x0000003e1000780c */ /* 0x000fe40003f04070 */
[----:B------:R-:W-:-:S02]  /*d7e0*/  LEA R0, R19, R0, 0x4 ;  /* 0x0000000013007211 */ /* 0x000fc400078e20ff */
[----:B------:R-:W-:-:S04]  /*d7f0*/  LOP3.LUT R17, R4, 0x8, R17, 0x78, !PT ;  /* 0x0000000804117812 */ /* 0x000fc800078e7811 */
[----:B------:R-:W-:Y:S01]  /*d800*/  IADD3 R17, R0, R17, RZ ;  /* 0x0000001100117210 */ /* 0x000fe20007ffe0ff */
[-C--:B-1----:R-:W-:Y:S01]  /*d810*/  FMUL R0, R168, R27.reuse ;  /* 0x0000001ba8007220 */ /* 0x082fe20000400000 */
[-C--:B------:R-:W-:Y:S01]  /*d820*/  FMUL R3, R22, R27.reuse ;  /* 0x0000001b16037220 */ /* 0x080fe20000400000 */
[-C--:B------:R-:W-:Y:S01]  /*d830*/  FMUL R4, R170, R27.reuse ;  /* 0x0000001baa047220 */ /* 0x080fe20000400000 */
[-C--:B--2---:R-:W-:Y:S01]  /*d840*/  FMUL R5, R34, R27.reuse ;  /* 0x0000001b22057220 */ /* 0x084fe20000400000 */
        /* <DEDUP_REMOVED lines=20> */
[----:B------:R-:W-:-:S02]  /*d990*/  F2FP.F16.F32.PACK_AB R28, R3, R0 ;  /* 0x00000000031c723e */ /* 0x000fc400000000ff */
[----:B------:R-:W-:Y:S02]  /*d9a0*/  F2FP.F16.F32.PACK_AB R29, R5, R4 ;  /* 0x00000004051d723e */ /* 0x000fe400000000ff */
[----:B------:R-:W-:Y:S02]  /*d9b0*/  F2FP.F16.F32.PACK_AB R30, R7, R6 ;  /* 0x00000006071e723e */ /* 0x000fe400000000ff */
[----:B------:R-:W-:Y:S01]  /*d9c0*/  F2FP.F16.F32.PACK_AB R31, R9, R8 ;  /* 0x00000008091f723e */ /* 0x000fe200000000ff */
[----:B------:R-:W-:Y:S06]  /*d9d0*/  @P0 BRA `(.L_x_54) ;  /* 0x0000000000040947 */ /* 0x000fec0003800000 */
[----:B------:R-:W-:-:S04]  /*d9e0*/  DEPBAR.LE SB0, 0x1 ;  /* 0x000080400000791a */ /* 0x000fc80000000000 */
.L_x_54:
[----:B------:R-:W-:Y:S05]  /*d9f0*/  WARPSYNC.ALL ;  /* 0x0000000000007948 */ /* 0x000fea0003800000 */
[----:B------:R-:W-:Y:S01]  /*da00*/  BAR.SYNC.DEFER_BLOCKING 0x1, 0x80 ;  /* 0x0042000000007b1d */ /* 0x000fe20000010000 */
[----:B------:R-:W-:Y:S02]  /*da10*/  LEA R17, R17, R2, 0x1 ;  /* 0x0000000211117211 */ /* 0x000fe400078e08ff */
[----:B------:R-:W-:Y:S02]  /*da20*/  F2FP.F16.F32.PACK_AB R4, R10, R11 ;  /* 0x0000000b0a04723e */ /* 0x000fe400000000ff */
[----:B------:R-:W-:Y:S01]  /*da30*/  F2FP.F16.F32.PACK_AB R5, R12, R13 ;  /* 0x0000000d0c05723e */ /* 0x000fe200000000ff */
[----:B------:R-:W-:Y:S01]  /*da40*/  BSSY B0, `(.L_x_55) ;  /* 0x0000018000007945 */ /* 0x000fe20003800000 */
[----:B------:R-:W-:-:S02]  /*da50*/  F2FP.F16.F32.PACK_AB R6, R14, R15 ;  /* 0x0000000f0e06723e */ /* 0x000fc400000000ff */
[----:B------:R-:W-:Y:S01]  /*da60*/  F2FP.F16.F32.PACK_AB R7, R16, R19 ;  /* 0x000000131007723e */ /* 0x000fe200000000ff */
[----:B------:R1:W-:Y:S01]  /*da70*/  STSM.16.M88.4 [R17], R28 ;  /* 0x0000001c11007844 */ /* 0x0003e20000000200 */
[----:B------:R-:W-:Y:S01]  /*da80*/  @!PT LDS RZ, [RZ] ;  /* 0x00000000fffff984 */ /* 0x000fe20000000800 */
[----:B------:R-:W-:Y:S01]  /*da90*/  @!PT LDS RZ, [RZ] ;  /* 0x00000000fffff984 */ /* 0x000fe20000000800 */
[----:B------:R-:W-:Y:S01]  /*daa0*/  @!PT LDS RZ, [RZ] ;  /* 0x00000000fffff984 */ /* 0x000fe20000000800 */
[----:B------:R-:W-:Y:S01]  /*dab0*/  @!PT LDS RZ, [RZ] ;  /* 0x00000000fffff984 */ /* 0x000fe20000000800 */
[----:B------:R2:W-:Y:S06]  /*dac0*/  MEMBAR.ALL.CTA ;  /* 0x0000000000007992 */ /* 0x0005ec0000008000 */
[----:B--2---:R-:W2:Y:S02]  /*dad0*/  FENCE.VIEW.ASYNC.S ;  /* 0x00000000000073c6 */ /* 0x004ea40000000000 */
[----:B--2---:R-:W-:Y:S06]  /*dae0*/  BAR.SYNC.DEFER_BLOCKING 0x1, 0x80 ;  /* 0x0042000000007b1d */ /* 0x004fec0000010000 */
[----:B------:R-:W-:Y:S05]  /*daf0*/  @P0 BRA `(.L_x_56) ;  /* 0x0000000000300947 */ /* 0x000fea0003800000 */
[----:B------:R-:W2:Y:S01]  /*db00*/  S2UR UR10, SR_CTAID.X ;  /* 0x00000000000a79c3 */ /* 0x000ea20000002500 */
[----:B------:R-:W-:Y:S01]  /*db10*/  ULDC.64 UR4, c[0x0][0x198] ;  /* 0x0000660000047ab9 */ /* 0x000fe20000000a00 */
[----:B------:R-:W-:Y:S01]  /*db20*/  R2UR UR8, R2 ;  /* 0x00000000020872ca */ /* 0x000fe200000e0000 */
[----:B------:R-:W-:Y:S01]  /*db30*/  UIADD3 UR4, UP0, UR4, 0x670, URZ ;  /* 0x0000067004047890 */ /* 0x000fe2000ff1e03f */
[----:B------:R-:W-:Y:S01]  /*db40*/  UMOV UR9, URZ ;  /* 0x0000003f00097c82 */ /* 0x000fe20008000000 */
[----:B------:R-:W-:Y:S02]  /*db50*/  UMOV UR11, UR36 ;  /* 0x00000024000b7c82 */ /* 0x000fe40008000000 */
[----:B------:R-:W-:Y:S01]  /*db60*/  UIADD3.X UR5, URZ, UR5, URZ, UP0, !UPT ;  /* 0x000000053f057290 */ /* 0x000fe200087fe43f */
[----:B------:R-:W-:Y:S01]  /*db70*/  UMOV UR12, UR37 ;  /* 0x00000025000c7c82 */ /* 0x000fe20008000000 */
[----:B--2---:R-:W-:-:S09]  /*db80*/  USHF.L.U32 UR10, UR10, 0x6, URZ ;  /* 0x000000060a0a7899 */ /* 0x004fd2000800063f */
[----:B------:R2:W-:Y:S01]  /*db90*/  UTMASTG.4D [UR8], [UR4] ;  /* 0x00000008040073b5 */ /* 0x0005e20008018000 */
[----:B------:R0:W-:Y:S01]  /*dba0*/  UTMACMDFLUSH ;  /* 0x00000000000079b7 */ /* 0x0001e20000000000 */
[----:B--2---:R-:W-:-:S04]  /*dbb0*/  DEPBAR.LE SB0, 0x1 ;  /* 0x000080400000791a */ /* 0x004fc80000000000 */
.L_x_56:
[----:B------:R-:W-:Y:S05]  /*dbc0*/  BSYNC B0 ;  /* 0x0000000000007941 */ /* 0x000fea0003800000 */
.L_x_55:
[----:B------:R-:W-:Y:S01]  /*dbd0*/  BAR.SYNC.DEFER_BLOCKING 0x1, 0x80 ;  /* 0x0042000000007b1d */ /* 0x000fe20000010000 */
[----:B------:R-:W-:Y:S02]  /*dbe0*/  F2FP.F16.F32.PACK_AB R8, R18, R21 ;  /* 0x000000151208723e */ /* 0x000fe400000000ff */
[----:B------:R-:W-:Y:S02]  /*dbf0*/  F2FP.F16.F32.PACK_AB R9, R20, R23 ;  /* 0x000000171409723e */ /* 0x000fe400000000ff */
[----:B------:R-:W-:Y:S01]  /*dc00*/  F2FP.F16.F32.PACK_AB R10, R22, R25 ;  /* 0x00000019160a723e */ /* 0x000fe200000000ff */
[----:B------:R-:W-:Y:S01]  /*dc10*/  BSSY B0, `(.L_x_57) ;  /* 0x0000018000007945 */ /* 0x000fe20003800000 */
[----:B------:R-:W-:Y:S01]  /*dc20*/  F2FP.F16.F32.PACK_AB R11, R24, R27 ;  /* 0x0000001b180b723e */ /* 0x000fe200000000ff */
[----:B------:R2:W-:Y:S01]  /*dc30*/  STSM.16.M88.4 [R17+0x800], R4 ;  /* 0x0008000411007844 */ /* 0x0005e20000000200 */
[----:B------:R-:W-:Y:S01]  /*dc40*/  @!PT LDS RZ, [RZ] ;  /* 0x00000000fffff984 */ /* 0x000fe20000000800 */
[----:B------:R-:W-:Y:S01]  /*dc50*/  @!PT LDS RZ, [RZ] ;  /* 0x00000000fffff984 */ /* 0x000fe20000000800 */
[----:B------:R-:W-:Y:S01]  /*dc60*/  @!PT LDS RZ, [RZ] ;  /* 0x00000000fffff984 */ /* 0x000fe20000000800 */
[----:B------:R-:W-:Y:S01]  /*dc70*/  @!PT LDS RZ, [RZ] ;  /* 0x00000000fffff984 */ /* 0x000fe20000000800 */
[----:B------:R3:W-:Y:S06]  /*dc80*/  MEMBAR.ALL.CTA ;  /* 0x0000000000007992 */ /* 0x0007ec0000008000 */
[----:B---3--:R-:W3:Y:S02]  /*dc90*/  FENCE.VIEW.ASYNC.S ;  /* 0x00000000000073c6 */ /* 0x008ee40000000000 */
[----:B---3--:R-:W-:Y:S06]  /*dca0*/  BAR.SYNC.DEFER_BLOCKING 0x1, 0x80 ;  /* 0x0042000000007b1d */ /* 0x008fec0000010000 */
[----:B------:R-:W-:Y:S05]  /*dcb0*/  @P0 BRA `(.L_x_58) ;  /* 0x0000000000340947 */ /* 0x000fea0003800000 */
[----:B------:R-:W3:Y:S01]  /*dcc0*/  S2UR UR10, SR_CTAID.X ;  /* 0x00000000000a79c3 */ /* 0x000ee20000002500 */
[----:B------:R-:W-:Y:S01]  /*dcd0*/  R2UR UR8, R2 ;  /* 0x00000000020872ca */ /* 0x000fe200000e0000 */
[----:B------:R-:W-:Y:S01]  /*dce0*/  ULDC.64 UR4, c[0x0][0x198] ;  /* 0x0000660000047ab9 */ /* 0x000fe20000000a00 */
[----:B------:R-:W-:Y:S01]  /*dcf0*/  UMOV UR9, 0x10 ;  /* 0x0000001000097882 */ /* 0x000fe20000000000 */
[----:B------:R-:W-:Y:S01]  /*dd00*/  UIADD3 UR4, UP0, UR4, 0x670, URZ ;  /* 0x0000067004047890 */ /* 0x000fe2000ff1e03f */
[----:B------:R-:W-:Y:S01]  /*dd10*/  UMOV UR11, UR36 ;  /* 0x00000024000b7c82 */ /* 0x000fe20008000000 */
[----:B------:R-:W-:Y:S02]  /*dd20*/  UMOV UR12, UR37 ;  /* 0x00000025000c7c82 */ /* 0x000fe40008000000 */
[----:B------:R-:W-:-:S06]  /*dd30*/  UIADD3.X UR5, URZ, UR5, URZ, UP0, !UPT ;  /* 0x000000053f057290 */ /* 0x000fcc00087fe43f */
[----:B------:R-:W-:Y:S02]  /*dd40*/  UIADD3 UR8, UR8, 0x800, URZ ;  /* 0x0000080008087890 */ /* 0x000fe4000fffe03f */
[----:B---3--:R-:W-:-:S09]  /*dd50*/  USHF.L.U32 UR10, UR10, 0x6, URZ ;  /* 0x000000060a0a7899 */ /* 0x008fd2000800063f */
[----:B------:R3:W-:Y:S01]  /*dd60*/  UTMASTG.4D [UR8], [UR4] ;  /* 0x00000008040073b5 */ /* 0x0007e20008018000 */
[----:B------:R0:W-:Y:S01]  /*dd70*/  UTMACMDFLUSH ;  /* 0x00000000000079b7 */ /* 0x0001e20000000000 */
[----:B---3--:R-:W-:-:S04]  /*dd80*/  DEPBAR.LE SB0, 0x1 ;  /* 0x000080400000791a */ /* 0x008fc80000000000 */
.L_x_58:
[----:B------:R-:W-:Y:S05]  /*dd90*/  BSYNC B0 ;  /* 0x0000000000007941 */ /* 0x000fea0003800000 */
.L_x_57:
[----:B------:R-:W-:Y:S06]  /*dda0*/  BAR.SYNC.DEFER_BLOCKING 0x1, 0x80 ;  /* 0x0042000000007b1d */ /* 0x000fec0000010000 */
[----:B------:R-:W-:Y:S01]  /*ddb0*/  BSSY B0, `(.L_x_59) ;  /* 0x0000015000007945 */ /* 0x000fe20003800000 */
[----:B------:R3:W-:Y:S01]  /*ddc0*/  STSM.16.M88.4 [R17], R8 ;  /* 0x0000000811007844 */ /* 0x0007e20000000200 */
[----:B------:R-:W-:Y:S01]  /*ddd0*/  @!PT LDS RZ, [RZ] ;  /* 0x00000000fffff984 */ /* 0x000fe20000000800 */
[----:B------:R-:W-:Y:S01]  /*dde0*/  @!PT LDS RZ, [RZ] ;  /* 0x00000000fffff984 */ /* 0x000fe20000000800 */
[----:B------:R-:W-:Y:S01]  /*ddf0*/  @!PT LDS RZ, [RZ] ;  /* 0x00000000fffff984 */ /* 0x000fe20000000800 */
[----:B------:R-:W-:Y:S01]  /*de00*/  @!PT LDS RZ, [RZ] ;  /* 0x00000000fffff984 */ /* 0x000fe20000000800 */
[----:B------:R4:W-:Y:S06]  /*de10*/  MEMBAR.ALL.CTA ;  /* 0x0000000000007992 */ /* 0x0009ec0000008000 */
[----:B----4-:R-:W4:Y:S02]  /*de20*/  FENCE.VIEW.ASYNC.S ;  /* 0x00000000000073c6 */ /* 0x010f240000000000 */
[----:B----4-:R-:W-:Y:S06]  /*de30*/  BAR.SYNC.DEFER_BLOCKING 0x1, 0x80 ;  /* 0x0042000000007b1d */ /* 0x010fec0000010000 */
[----:B------:R-:W-:Y:S05]  /*de40*/  @P0 BRA `(.L_x_60) ;  /* 0x00000000002c0947 */ /* 0x000fea0003800000 */
[----:B------:R-:W4:Y:S01]  /*de50*/  S2UR UR10, SR_CTAID.X ;  /* 0x00000000000a79c3 */ /* 0x000f220000002500 */
[----:B------:R-:W-:Y:S01]  /*de60*/  ULDC.64 UR4, c[0x0][0x198] ;  /* 0x0000660000047ab9 */ /* 0x000fe20000000a00 */
[----:B------:R-:W-:Y:S01]  /*de70*/  R2UR UR8, R2 ;  /* 0x00000000020872ca */ /* 0x000fe200000e0000 */
[----:B------:R-:W-:Y:S01]  /*de80*/  UIADD3 UR4, UP0, UR4, 0x670, URZ ;  /* 0x0000067004047890 */ /* 0x000fe2000ff1e03f */
[----:B------:R-:W-:Y:S01]  /*de90*/  UMOV UR9, 0x20 ;  /* 0x0000002000097882 */ /* 0x000fe20000000000 */
[----:B------:R-:W-:Y:S02]  /*dea0*/  UMOV UR11, UR36 ;  /* 0x00000024000b7c82 */ /* 0x000fe40008000000 */
[----:B------:R-:W-:Y:S01]  /*deb0*/  UIADD3.X UR5, URZ, UR5, URZ, UP0, !UPT ;  /* 0x000000053f057290 */ /* 0x000fe200087fe43f */
[----:B------:R-:W-:Y:S01]  /*dec0*/  UMOV UR12, UR37 ;  /* 0x00000025000c7c82 */ /* 0x000fe20008000000 */
[----:B----4-:R-:W-:-:S09]  /*ded0*/  USHF.L.U32 UR10, UR10, 0x6, URZ ;  /* 0x000000060a0a7899 */ /* 0x010fd2000800063f */
[----:B------:R4:W-:Y:S02]  /*dee0*/  UTMASTG.4D [UR8], [UR4] ;  /* 0x00000008040073b5 */ /* 0x0009e40008018000 */
[----:B----4-:R0:W-:Y:S02]  /*def0*/  UTMACMDFLUSH ;  /* 0x00000000000079b7 */ /* 0x0101e40000000000 */
.L_x_60:
[----:B------:R-:W-:Y:S05]  /*df00*/  BSYNC B0 ;  /* 0x0000000000007941 */ /* 0x000fea0003800000 */
.L_x_59:
[----:B------:R-:W-:-:S04]  /*df10*/  DEPBAR.LE SB0, 0x0 ;  /* 0x000080000000791a */ /* 0x000fc80000000000 */
[----:B------:R-:W-:Y:S05]  /*df20*/  EXIT ;  /* 0x000000000000794d */ /* 0x000fea0003800000 */
.L_x_7:
[----:B-1----:R1:W2:Y:S02]  /*df30*/  SYNCS.PHASECHK.TRANS64.TRYWAIT P2, [R3+URZ+0x19848], R0 ;  /* 0x01984800030075a7 */ /* 0x0022a4000804017f */
[----:B--2---:R-:W-:Y:S05]  /*df40*/  @!P2 NANOSLEEP.SYNCS 0x989680 ;  /* 0x009896800000a95d */ /* 0x004fea0003900000 */
[----:B------:R-:W2:Y:S02]  /*df50*/  @!P2 SYNCS.PHASECHK.TRANS64 P2, [R3+URZ+0x19848], R0 ;  /* 0x019848000300a5a7 */ /* 0x000ea4000804007f */
[----:B--2---:R-:W-:Y:S05]  /*df60*/  @!P2 BRA `(.L_x_7) ;  /* 0xfffffffc00f0a947 */ /* 0x004fea000383ffff */
[----:B------:R-:W-:Y:S05]  /*df70*/  BRA `(.L_x_61) ;  /* 0xffffff2400d07947 */ /* 0x000fea000383ffff */
.L_x_12:
[----:B-1----:R1:W2:Y:S02]  /*df80*/  SYNCS.PHASECHK.TRANS64.TRYWAIT P1, [R3+URZ+0x19820], R0 ;  /* 0x01982000030075a7 */ /* 0x0022a4000802017f */
[----:B--2---:R-:W-:Y:S05]  /*df90*/  @!P1 NANOSLEEP.SYNCS 0x989680 ;  /* 0x009896800000995d */ /* 0x004fea0003900000 */
[----:B------:R-:W2:Y:S02]  /*dfa0*/  @!P1 SYNCS.PHASECHK.TRANS64 P1, [R3+URZ+0x19820], R0 ;  /* 0x01982000030095a7 */ /* 0x000ea4000802007f */
[----:B--2---:R-:W-:Y:S05]  /*dfb0*/  @!P1 BRA `(.L_x_12) ;  /* 0xfffffffc00f09947 */ /* 0x004fea000383ffff */
[----:B------:R-:W-:Y:S05]  /*dfc0*/  BRA `(.L_x_62) ;  /* 0xffffff28009c7947 */ /* 0x000fea000383ffff */
.L_x_14:
[----:B-1----:R1:W2:Y:S02]  /*dfd0*/  SYNCS.PHASECHK.TRANS64.TRYWAIT P1, [R0+URZ+0x19820], R3 ;  /* 0x01982003000075a7 */ /* 0x0022a4000802017f */
[----:B--2---:R-:W-:Y:S05]  /*dfe0*/  @!P1 NANOSLEEP.SYNCS 0x989680 ;  /* 0x009896800000995d */ /* 0x004fea0003900000 */
[----:B------:R-:W2:Y:S02]  /*dff0*/  @!P1 SYNCS.PHASECHK.TRANS64 P1, [R0+URZ+0x19820], R3 ;  /* 0x01982003000095a7 */ /* 0x000ea4000802007f */
[----:B--2---:R-:W-:Y:S05]  /*e000*/  @!P1 BRA `(.L_x_14) ;  /* 0xfffffffc00f09947 */ /* 0x004fea000383ffff */
[----:B------:R-:W-:Y:S05]  /*e010*/  BRA `(.L_x_63) ;  /* 0xffffff2c002c7947 */ /* 0x000fea000383ffff */
.L_x_17:
[----:B-1----:R1:W2:Y:S02]  /*e020*/  SYNCS.PHASECHK.TRANS64.TRYWAIT P1, [R2+URZ+0x19820], R3 ;  /* 0x01982003020075a7 */ /* 0x0022a4000802017f */
[----:B--2---:R-:W-:Y:S05]  /*e030*/  @!P1 NANOSLEEP.SYNCS 0x989680 ;  /* 0x009896800000995d */ /* 0x004fea0003900000 */
[----:B------:R-:W2:Y:S02]  /*e040*/  @!P1 SYNCS.PHASECHK.TRANS64 P1, [R2+URZ+0x19820], R3 ;  /* 0x01982003020095a7 */ /* 0x000ea4000802007f */
[----:B--2---:R-:W-:Y:S05]  /*e050*/  @!P1 BRA `(.L_x_17) ;  /* 0xfffffffc00f09947 */ /* 0x004fea000383ffff */
[----:B------:R-:W-:Y:S05]  /*e060*/  BRA `(.L_x_64) ;  /* 0xffffff2c00d87947 */ /* 0x000fea000383ffff */
.L_x_19:
[----:B-1----:R1:W2:Y:S02]  /*e070*/  SYNCS.PHASECHK.TRANS64.TRYWAIT P1, [R3+URZ+0x19820], R0 ;  /* 0x01982000030075a7 */ /* 0x0022a4000802017f */
[----:B--2---:R-:W-:Y:S05]  /*e080*/  @!P1 NANOSLEEP.SYNCS 0x989680 ;  /* 0x009896800000995d */ /* 0x004fea0003900000 */
[----:B------:R-:W2:Y:S02]  /*e090*/  @!P1 SYNCS.PHASECHK.TRANS64 P1, [R3+URZ+0x19820], R0 ;  /* 0x01982000030095a7 */ /* 0x000ea4000802007f */
[----:B--2---:R-:W-:Y:S05]  /*e0a0*/  @!P1 BRA `(.L_x_19) ;  /* 0xfffffffc00f09947 */ /* 0x004fea000383ffff */
[----:B------:R-:W-:Y:S05]  /*e0b0*/  BRA `(.L_x_65) ;  /* 0xffffff3000807947 */ /* 0x000fea000383ffff */
.L_x_21:
[----:B-1----:R1:W2:Y:S02]  /*e0c0*/  SYNCS.PHASECHK.TRANS64.TRYWAIT P1, [R2+URZ+0x19840], R153 ;  /* 0x01984099020075a7 */ /* 0x0022a4000802017f */
[----:B--2---:R-:W-:Y:S05]  /*e0d0*/  @!P1 NANOSLEEP.SYNCS 0x989680 ;  /* 0x009896800000995d */ /* 0x004fea0003900000 */
[----:B------:R-:W2:Y:S02]  /*e0e0*/  @!P1 SYNCS.PHASECHK.TRANS64 P1, [R2+URZ+0x19840], R153 ;  /* 0x01984099020095a7 */ /* 0x000ea4000802007f */
[----:B--2---:R-:W-:Y:S05]  /*e0f0*/  @!P1 BRA `(.L_x_21) ;  /* 0xfffffffc00f09947 */ /* 0x004fea000383ffff */
[----:B------:R-:W-:Y:S05]  /*e100*/  BRA `(.L_x_66) ;  /* 0xffffff3400307947 */ /* 0x000fea000383ffff */
.L_x_22:
[----:B--2---:R2:W3:Y:S02]  /*e110*/  SYNCS.PHASECHK.TRANS64.TRYWAIT P1, [R2+URZ+0x19800], R153 ;  /* 0x01980099020075a7 */ /* 0x0044e4000802017f */
[----:B---3--:R-:W-:Y:S05]  /*e120*/  @!P1 NANOSLEEP.SYNCS 0x989680 ;  /* 0x009896800000995d */ /* 0x008fea0003900000 */
[----:B------:R-:W3:Y:S02]  /*e130*/  @!P1 SYNCS.PHASECHK.TRANS64 P1, [R2+URZ+0x19800], R153 ;  /* 0x01980099020095a7 */ /* 0x000ee4000802007f */
[----:B---3--:R-:W-:Y:S05]  /*e140*/  @!P1 BRA `(.L_x_22) ;  /* 0xfffffffc00f09947 */ /* 0x008fea000383ffff */
[----:B------:R-:W-:Y:S05]  /*e150*/  BRA `(.L_x_67) ;  /* 0xffffff3400287947 */ /* 0x000fea000383ffff */
.L_x_23:
[----:B--2---:R2:W3:Y:S02]  /*e160*/  SYNCS.PHASECHK.TRANS64.TRYWAIT P6, [R2+URZ+0x19808], R153 ;  /* 0x01980899020075a7 */ /* 0x0044e400080c017f */
[----:B---3--:R-:W-:Y:S05]  /*e170*/  @!P6 NANOSLEEP.SYNCS 0x989680 ;  /* 0x009896800000e95d */ /* 0x008fea0003900000 */
[----:B------:R-:W3:Y:S02]  /*e180*/  @!P6 SYNCS.PHASECHK.TRANS64 P6, [R2+URZ+0x19808], R153 ;  /* 0x019808990200e5a7 */ /* 0x000ee400080c007f */
[----:B---3--:R-:W-:Y:S05]  /*e190*/  @!P6 BRA `(.L_x_23) ;  /* 0xfffffffc00f0e947 */ /* 0x008fea000383ffff */
[----:B------:R-:W-:Y:S05]  /*e1a0*/  BRA `(.L_x_68) ;  /* 0xffffff5c00507947 */ /* 0x000fea000383ffff */
.L_x_25:
[----:B-1----:R1:W2:Y:S02]  /*e1b0*/  SYNCS.PHASECHK.TRANS64.TRYWAIT P1, [R3+URZ+0x19800], R0 ;  /* 0x01980000030075a7 */ /* 0x0022a4000802017f */
[----:B--2---:R-:W-:Y:S05]  /*e1c0*/  @!P1 NANOSLEEP.SYNCS 0x989680 ;  /* 0x009896800000995d */ /* 0x004fea0003900000 */
[----:B------:R-:W2:Y:S02]  /*e1d0*/  @!P1 SYNCS.PHASECHK.TRANS64 P1, [R3+URZ+0x19800], R0 ;  /* 0x01980000030095a7 */ /* 0x000ea4000802007f */
[----:B--2---:R-:W-:Y:S05]  /*e1e0*/  @!P1 BRA `(.L_x_25) ;  /* 0xfffffffc00f09947 */ /* 0x004fea000383ffff */
[----:B------:R-:W-:Y:S05]  /*e1f0*/  BRA `(.L_x_69) ;  /* 0xffffff8c00047947 */ /* 0x000fea000383ffff */
.L_x_28:
[----:B-1----:R1:W2:Y:S02]  /*e200*/  SYNCS.PHASECHK.TRANS64.TRYWAIT P2, [R0+URZ+0x19820], R3 ;  /* 0x01982003000075a7 */ /* 0x0022a4000804017f */
[----:B--2---:R-:W-:Y:S05]  /*e210*/  @!P2 NANOSLEEP.SYNCS 0x989680 ;  /* 0x009896800000a95d */ /* 0x004fea0003900000 */
[----:B------:R-:W2:Y:S02]  /*e220*/  @!P2 SYNCS.PHASECHK.TRANS64 P2, [R0+URZ+0x19820], R3 ;  /* 0x019820030000a5a7 */ /* 0x000ea4000804007f */
[----:B--2---:R-:W-:Y:S05]  /*e230*/  @!P2 BRA `(.L_x_28) ;  /* 0xfffffffc00f0a947 */ /* 0x004fea000383ffff */
[----:B------:R-:W-:Y:S05]  /*e240*/  BRA `(.L_x_70) ;  /* 0xffffff8c00787947 */ /* 0x000fea000383ffff */
.L_x_31:
[----:B------:R1:W1:Y:S02]  /*e250*/  SYNCS.PHASECHK.TRANS64.TRYWAIT P4, [R177+URZ+0x19800], R20 ;  /* 0x01980014b10075a7 */ /* 0x000264000808017f */
[----:B-1----:R-:W-:Y:S05]  /*e260*/  @!P4 NANOSLEEP.SYNCS 0x989680 ;  /* 0x009896800000c95d */ /* 0x002fea0003900000 */
[----:B------:R-:W1:Y:S02]  /*e270*/  @!P4 SYNCS.PHASECHK.TRANS64 P4, [R177+URZ+0x19800], R20 ;  /* 0x01980014b100c5a7 */ /* 0x000e64000808007f */
[----:B-1----:R-:W-:Y:S05]  /*e280*/  @!P4 BRA `(.L_x_31) ;  /* 0xfffffffc00f0c947 */ /* 0x002fea000383ffff */
[----:B------:R-:W-:Y:S05]  /*e290*/  BRA `(.L_x_71) ;  /* 0xffffff9800b07947 */ /* 0x000fea000383ffff */
.L_x_35:
[----:B--2---:R2:W3:Y:S02]  /*e2a0*/  SYNCS.PHASECHK.TRANS64.TRYWAIT P1, [R4+URZ+0x19820], R11 ;  /* 0x0198200b040075a7 */ /* 0x0044e4000802017f */
[----:B---3--:R-:W-:Y:S05]  /*e2b0*/  @!P1 NANOSLEEP.SYNCS 0x989680 ;  /* 0x009896800000995d */ /* 0x008fea0003900000 */
[----:B------:R-:W3:Y:S02]  /*e2c0*/  @!P1 SYNCS.PHASECHK.TRANS64 P1, [R4+URZ+0x19820], R11 ;  /* 0x0198200b040095a7 */ /* 0x000ee4000802007f */
[----:B---3--:R-:W-:Y:S05]  /*e2d0*/  @!P1 BRA `(.L_x_35) ;  /* 0xfffffffc00f09947 */ /* 0x008fea000383ffff */
[----:B------:R-:W-:Y:S05]  /*e2e0*/  BRA `(.L_x_72) ;  /* 0xffffffe400787947 */ /* 0x000fea000383ffff */
        .weak           $__internal_0_$__cuda_sm20_rcp_rn_f32_slowpath
        .type           $__internal_0_$__cuda_sm20_rcp_rn_f32_slowpath,@function
        .size           $__internal_0_$__cuda_sm20_rcp_rn_f32_slowpath,(.L_x_78 - $__internal_0_$__cuda_sm20_rcp_rn_f32_slowpath)
$__internal_0_$__cuda_sm20_rcp_rn_f32_slowpath:
[----:B------:R-:W-:Y:S01]  /*e2f0*/  SHF.L.U32 R4, R5, 0x1, RZ ;  /* 0x0000000105047819 */ /* 0x000fe200000006ff */
[----:B------:R-:W-:Y:S03]  /*e300*/  BSSY B2, `(.L_x_73) ;  /* 0x0000030000027945 */ /* 0x000fe60003800000 */
[----:B------:R-:W-:-:S04]  /*e310*/  SHF.R.U32.HI R19, RZ, 0x18, R4 ;  /* 0x00000018ff137819 */ /* 0x000fc80000011604 */
[----:B------:R-:W-:-:S13]  /*e320*/  ISETP.NE.U32.AND P0, PT, R19, RZ, PT ;  /* 0x000000ff1300720c */ /* 0x000fda0003f05070 */
[----:B------:R-:W-:Y:S05]  /*e330*/  @P0 BRA `(.L_x_74) ;  /* 0x0000000000280947 */ /* 0x000fea0003800000 */
[----:B------:R-:W-:-:S04]  /*e340*/  SHF.L.U32 R4, R5, 0x1, RZ ;  /* 0x0000000105047819 */ /* 0x000fc800000006ff */
[----:B------:R-:W-:-:S13]  /*e350*/  ISETP.NE.AND P0, PT, R4, RZ, PT ;  /* 0x000000ff0400720c */ /* 0x000fda0003f05270 */
[----:B------:R-:W-:Y:S01]  /*e360*/  @P0 FFMA R12, R5, 1.84467440737095516160e+19, RZ ;  /* 0x5f800000050c0823 */ /* 0x000fe200000000ff */
[----:B------:R-:W-:Y:S08]  /*e370*/  @!P0 MUFU.RCP R10, R5 ;  /* 0x00000005000a8308 */ /* 0x000ff00000001000 */
[----:B------:R-:W1:Y:S02]  /*e380*/  @P0 MUFU.RCP R13, R12 ;  /* 0x0000000c000d0308 */ /* 0x000e640000001000 */
[----:B-1----:R-:W-:-:S04]  /*e390*/  @P0 FFMA R4, R12, R13, -1 ;  /* 0xbf8000000c040423 */ /* 0x002fc8000000000d */
[----:B------:R-:W-:-:S04]  /*e3a0*/  @P0 FADD.FTZ R4, -R4, -RZ ;  /* 0x800000ff04040221 */ /* 0x000fc80000010100 */
[----:B------:R-:W-:-:S04]  /*e3b0*/  @P0 FFMA R4, R13, R4, R13 ;  /* 0x000000040d040223 */ /* 0x000fc8000000000d */
[----:B------:R-:W-:Y:S01]  /*e3c0*/  @P0 FFMA R10, R4, 1.84467440737095516160e+19, RZ ;  /* 0x5f800000040a0823 */ /* 0x000fe200000000ff */
[----:B------:R-:W-:Y:S06]  /*e3d0*/  BRA `(.L_x_75) ;  /* 0x0000000000887947 */ /* 0x000fec0003800000 */
.L_x_74:
[----:B------:R-:W-:-:S04]  /*e3e0*/  IADD3 R20, R19, -0xfd, RZ ;  /* 0xffffff0313147810 */ /* 0x000fc80007ffe0ff */
[----:B------:R-:W-:-:S13]  /*e3f0*/  ISETP.GT.U32.AND P0, PT, R20, 0x1, PT ;  /* 0x000000011400780c */ /* 0x000fda0003f04070 */
[----:B------:R-:W-:Y:S05]  /*e400*/  @P0 BRA `(.L_x_76) ;  /* 0x0000000000780947 */ /* 0x000fea0003800000 */
[----:B------:R-:W-:Y:S02]  /*e410*/  LOP3.LUT R4, R5, 0x7fffff, RZ, 0xc0, !PT ;  /* 0x007fffff05047812 */ /* 0x000fe400078ec0ff */
[----:B------:R-:W-:Y:S02]  /*e420*/  MOV R15, 0x3 ;  /* 0x00000003000f7802 */ /* 0x000fe40000000f00 */
[----:B------:R-:W-:Y:S02]  /*e430*/  LOP3.LUT R4, R4, 0x3f800000, RZ, 0xfc, !PT ;  /* 0x3f80000004047812 */ /* 0x000fe400078efcff */
[----:B------:R-:W-:Y:S02]  /*e440*/  SHF.L.U32 R15, R15, R20, RZ ;  /* 0x000000140f0f7219 */ /* 0x000fe400000006ff */
[----:B------:R-:W1:Y:S02]  /*e450*/  MUFU.RCP R13, R4 ;  /* 0x00000004000d7308 */ /* 0x000e640000001000 */
[----:B-1----:R-:W-:-:S04]  /*e460*/  FFMA R10, R4, R13, -1 ;  /* 0xbf800000040a7423 */ /* 0x002fc8000000000d */
[----:B------:R-:W-:-:S04]  /*e470*/  FADD.FTZ R10, -R10, -RZ ;  /* 0x800000ff0a0a7221 */ /* 0x000fc80000010100 */
[CCC-:B------:R-:W-:Y:S01]  /*e480*/  FFMA.RM R12, R13.reuse, R10.reuse, R13.reuse ;  /* 0x0000000a0d0c7223 */ /* 0x1c0fe2000000400d */
[----:B------:R-:W-:-:S04]  /*e490*/  FFMA.RP R13, R13, R10, R13 ;  /* 0x0000000a0d0d7223 */ /* 0x000fc8000000800d */
[C---:B------:R-:W-:Y:S02]  /*e4a0*/  LOP3.LUT R10, R12.reuse, 0x7fffff, RZ, 0xc0, !PT ;  /* 0x007fffff0c0a7812 */ /* 0x040fe400078ec0ff */
[----:B------:R-:W-:Y:S02]  /*e4b0*/  FSETP.NEU.FTZ.AND P0, PT, R12, R13, PT ;  /* 0x0000000d0c00720b */ /* 0x000fe40003f1d000 */
[----:B------:R-:W-:Y:S02]  /*e4c0*/  LOP3.LUT R10, R10, 0x800000, RZ, 0xfc, !PT ;  /* 0x008000000a0a7812 */ /* 0x000fe400078efcff */
[----:B------:R-:W-:Y:S02]  /*e4d0*/  SEL R12, RZ, 0xffffffff, !P0 ;  /* 0xffffffffff0c7807 */ /* 0x000fe40004000000 */
[----:B------:R-:W-:Y:S02]  /*e4e0*/  LOP3.LUT R15, R15, R10, RZ, 0xc0, !PT ;  /* 0x0000000a0f0f7212 */ /* 0x000fe400078ec0ff */
[----:B------:R-:W-:-:S02]  /*e4f0*/  IADD3 R13, -R12, RZ, RZ ;  /* 0x000000ff0c0d7210 */ /* 0x000fc40007ffe1ff */
[-C--:B------:R-:W-:Y:S02]  /*e500*/  SHF.R.U32.HI R15, RZ, R20.reuse, R15 ;  /* 0x00000014ff0f7219 */ /* 0x080fe4000001160f */
[----:B------:R-:W-:Y:S02]  /*e510*/  LOP3.LUT P1, RZ, R13, R20, R10, 0xf8, !PT ;  /* 0x000000140dff7212 */ /* 0x000fe4000782f80a */
[C---:B------:R-:W-:Y:S02]  /*e520*/  LOP3.LUT P0, RZ, R15.reuse, 0x1, RZ, 0xc0, !PT ;  /* 0x000000010fff7812 */ /* 0x040fe4000780c0ff */
[----:B------:R-:W-:Y:S02]  /*e530*/  LOP3.LUT P2, RZ, R15, 0x2, RZ, 0xc0, !PT ;  /* 0x000000020fff7812 */ /* 0x000fe4000784c0ff */
[----:B------:R-:W-:Y:S02]  /*e540*/  IADD3 R13, R19, -0xfc, RZ ;  /* 0xffffff04130d7810 */ /* 0x000fe40007ffe0ff */
[----:B------:R-:W-:-:S02]  /*e550*/  PLOP3.LUT P0, PT, P0, P1, P2, 0xe0, 0x0 ;  /* 0x000000000000781c */ /* 0x000fc40000703c20 */
[----:B------:R-:W-:Y:S02]  /*e560*/  LOP3.LUT P1, RZ, R5, 0x7fffff, RZ, 0xc0, !PT ;  /* 0x007fffff05ff7812 */ /* 0x000fe4000782c0ff */
[----:B------:R-:W-:Y:S02]  /*e570*/  SEL R4, RZ, 0x1, !P0 ;  /* 0x00000001ff047807 */ /* 0x000fe40004000000 */
[----:B------:R-:W-:Y:S02]  /*e580*/  SHF.R.U32.HI R10, RZ, R13, R10 ;  /* 0x0000000dff0a7219 */ /* 0x000fe4000001160a */
[----:B------:R-:W-:-:S04]  /*e590*/  IADD3 R4, -R4, RZ, RZ ;  /* 0x000000ff04047210 */ /* 0x000fc80007ffe1ff */
[----:B------:R-:W-:-:S13]  /*e5a0*/  ISETP.GE.AND P0, PT, R4, RZ, PT ;  /* 0x000000ff0400720c */ /* 0x000fda0003f06270 */
[----:B------:R-:W-:-:S04]  /*e5b0*/  @!P0 IADD3 R10, R10, 0x1, RZ ;  /* 0x000000010a0a8810 */ /* 0x000fc80007ffe0ff */
[----:B------:R-:W-:-:S04]  /*e5c0*/  @!P1 SHF.L.U32 R10, R10, 0x1, RZ ;  /* 0x000000010a0a9819 */ /* 0x000fc800000006ff */
[----:B------:R-:W-:Y:S01]  /*e5d0*/  LOP3.LUT R10, R10, 0x80000000, R5, 0xf8, !PT ;  /* 0x800000000a0a7812 */ /* 0x000fe200078ef805 */
[----:B------:R-:W-:Y:S06]  /*e5e0*/  BRA `(.L_x_75) ;  /* 0x0000000000047947 */ /* 0x000fec0003800000 */
.L_x_76:
[----:B------:R1:W2:Y:S02]  /*e5f0*/  MUFU.RCP R10, R5 ;  /* 0x00000005000a7308 */ /* 0x0002a40000001000 */
.L_x_75:
[----:B------:R-:W-:Y:S05]  /*e600*/  BSYNC B2 ;  /* 0x0000000000027941 */ /* 0x000fea0003800000 */
.L_x_73:
[----:B------:R-:W-:Y:S02]  /*e610*/  MOV R4, R14 ;  /* 0x0000000e00047202 */ /* 0x000fe40000000f00 */
[----:B-1----:R-:W-:-:S04]  /*e620*/  MOV R5, 0x0 ;  /* 0x0000000000057802 */ /* 0x002fc80000000f00 */
[----:B--2---:R-:W-:Y:S05]  /*e630*/  RET.REL.NODEC R4 `(_ZN7cutlass13device_kernelINS_4fmha6kernel13FmhaKernelTmaINS1_10collective15FmhaMainloopTmaINS_6half_tEfN4cute5tupleIJNS7_1CILi64EEENS9_ILi256EEENS9_ILi48EEEEEENS4_13DefaultFusionEJEEENS4_15FmhaFwdEpilogueIS6_fNS8_IJSA_SC_SB_EEEEEJEEEEEvNT_6ParamsE) ;  /* 0xffffff1804707950 */ /* 0x004fea0003c3ffff */
.L_x_77:
[----:B------:R-:W-:-:S00]  /*e640*/  BRA `(.L_x_77) ;  /* 0xfffffffc00fc7947 */ /* 0x000fc0000383ffff */
[----:B------:R-:W-:-:S00]  /*e650*/  NOP ;  /* 0x0000000000007918 */ /* 0x000fc00000000000 */
        /* <DEDUP_REMOVED lines=10> */
.L_x_78:


//--------------------- .nv.global.init           --------------------------
	.section	.nv.global.init,"aw",@progbits
.nv.global.init:
	.type		$str$23,@object
	.size		$str$23,($str$24 - $str$23)
$str$23:
        /*0000*/ 	.byte	0x28, 0x61, 0x64, 0x64, 0x72, 0x65, 0x73, 0x73, 0x20, 0x26, 0x20, 0x6d, 0x61, 0x73, 0x6b, 0x29
        /*0010*/ 	.byte	0x20, 0x3d, 0x3d, 0x20, 0x30, 0x00
	.type		$str$24,@object
	.size		$str$24,(__unnamed_1 - $str$24)
$str$24:
        /*0016*/ 	.byte	0x2f, 0x74, 0x6d, 0x70, 0x2f, 0x63, 0x75, 0x74, 0x6c, 0x61, 0x73, 0x73, 0x5f, 0x73, 0x77, 0x65
        /*0026*/ 	.byte	0x65, 0x70, 0x5f, 0x73, 0x72, 0x63, 0x2f, 0x69, 0x6e, 0x63, 0x6c, 0x75, 0x64, 0x65, 0x2f, 0x63
        /*0036*/ 	.byte	0x75, 0x74, 0x65, 0x2f, 0x70, 0x6f, 0x69, 0x6e, 0x74, 0x65, 0x72, 0x5f, 0x66, 0x6c, 0x61, 0x67
        /*0046*/ 	.byte	0x67, 0x65, 0x64, 0x2e, 0x68, 0x70, 0x70, 0x00
	.type		__unnamed_1,@object
	.size		__unnamed_1,(__unnamed_2 - __unnamed_1)
__unnamed_1:
        /*004e*/ 	.byte	0x61, 0x75, 0x74, 0x6f, 0x20, 0x63, 0x75, 0x74, 0x65, 0x3a, 0x3a, 0x61, 0x73, 0x5f, 0x70, 0x6f
        /* <DEDUP_REMOVED lines=27> */
        /*020e*/ 	.byte	0x3e, 0x3e, 0x3e, 0x3e, 0x3e, 0x5d, 0x00
	.type		__unnamed_2,@object
	.size		__unnamed_2,(.L_1 - __unnamed_2)
__unnamed_2:
        /* <DEDUP_REMOVED lines=29> */
.L_1:


//--------------------- .nv.shared._ZN7cutlass13device_kernelINS_4fmha6kernel13FmhaKernelTmaINS1_10collective15FmhaMainloopTmaINS_6half_tEfN4cute5tupleIJNS7_1CILi64EEENS9_ILi256EEENS9_ILi48EEEEEENS4_13DefaultFusionEJEEENS4_15FmhaFwdEpilogueIS6_fNS8_IJSA_SC_SB_EEEEEJEEEEEvNT_6ParamsE --------------------------
	.section	.nv.shared._ZN7cutlass13device_kernelINS_4fmha6kernel13FmhaKernelTmaINS1_10collective15FmhaMainloopTmaINS_6half_tEfN4cute5tupleIJNS7_1CILi64EEENS9_ILi256EEENS9_ILi48EEEEEENS4_13DefaultFusionEJEEENS4_15FmhaFwdEpilogueIS6_fNS8_IJSA_SC_SB_EEEEEJEEEEEvNT_6ParamsE,"aw",@nobits
	.sectionflags	@""
	.align	16
	.zero		1024


//--------------------- .nv.shared.reserved.0     --------------------------
	.section	.nv.shared.reserved.0,"aw",@nobits
	.weak		__nv_reservedSMEM_offset_0_alias
	.size		__nv_reservedSMEM_offset_0_alias, 0, 0
	.other		__nv_reservedSMEM_offset_0_alias,@"STO_CUDA_RESERVED_SHARED STV_DEFAULT"
__nv_reservedSMEM_offset_0_alias:
	.zero		0


//--------------------- .nv.global                --------------------------
	.section	.nv.global,"aw",@nobits
.nv.global:
	.type		_ZN39_INTERNAL_b87415ed_4_k_cu_0c72c5a5_27914cute1_E,@object
	.size		_ZN39_INTERNAL_b87415ed_4_k_cu_0c72c5a5_27914cute1_E,(_ZN39_INTERNAL_b87415ed_4_k_cu_0c72c5a5_27914cuda3std3__45__cpo6cbeginE - _ZN39_INTERNAL_b87415ed_4_k_cu_0c72c5a5_27914cute1_E)
_ZN39_INTERNAL_b87415ed_4_k_cu_0c72c5a5_27914cute1_E:
	.zero		1
	.type		_ZN39_INTERNAL_b87415ed_4_k_cu_0c72c5a5_27914cuda3std3__45__cpo6cbeginE,@object
	.size		_ZN39_INTERNAL_b87415ed_4_k_cu_0c72c5a5_27914cuda3std3__45__cpo6cbeginE,(_ZN39_INTERNAL_b87415ed_4_k_cu_0c72c5a5_27914cuda3std3__48in_placeE - _ZN39_INTERNAL_b87415ed_4_k_cu_0c72c5a5_27914cuda3std3__45__cpo6cbeginE)
_ZN39_INTERNAL_b87415ed_4_k_cu_0c72c5a5_27914cuda3std3__45__cpo6cbeginE:
	.zero		1
	.type		_ZN39_INTERNAL_b87415ed_4_k_cu_0c72c5a5_27914cuda3std3__48in_placeE,@object
	.size		_ZN39_INTERNAL_b87415ed_4_k_cu_0c72c5a5_27914cuda3std3__48in_placeE,(_ZN39_INTERNAL_b87415ed_4_k_cu_0c72c5a5_27914cuda3std6ranges3__45__cpo9iter_moveE - _ZN39_INTERNAL_b87415ed_4_k_cu_0c72c5a5_27914cuda3std3__48in_placeE)
_ZN39_INTERNAL_b87415ed_4_k_cu_0c72c5a5_27914cuda3std3__48in_placeE:
	.zero		1
	.type		_ZN39_INTERNAL_b87415ed_4_k_cu_0c72c5a5_27914cuda3std6ranges3__45__cpo9iter_moveE,@object
	.size		_ZN39_INTERNAL_b87415ed_4_k_cu_0c72c5a5_27914cuda3std6ranges3__45__cpo9iter_moveE,(_ZN39_INTERNAL_b87415ed_4_k_cu_0c72c5a5_27914cuda3std3__45__cpo5beginE - _ZN39_INTERNAL_b87415ed_4_k_cu_0c72c5a5_27914cuda3std6ranges3__45__cpo9iter_moveE)
_ZN39_INTERNAL_b87415ed_4_k_cu_0c72c5a5_27914cuda3std6ranges3__45__cpo9iter_moveE:
	.zero		1
	.type		_ZN39_INTERNAL_b87415ed_4_k_cu_0c72c5a5_27914cuda3std3__45__cpo5beginE,@object
	.size		_ZN39_INTERNAL_b87415ed_4_k_cu_0c72c5a5_27914cuda3std3__45__cpo5beginE,(_ZN39_INTERNAL_b87415ed_4_k_cu_0c72c5a5_27914cuda3std3__441_GLOBAL__N__b87415ed_4_k_cu_0c72c5a5_27916ignoreE - _ZN39_INTERNAL_b87415ed_4_k_cu_0c72c5a5_27914cuda3std3__45__cpo5beginE)
_ZN39_INTERNAL_b87415ed_4_k_cu_0c72c5a5_27914cuda3std3__45__cpo5beginE:
	.zero		1
	.type		_ZN39_INTERNAL_b87415ed_4_k_cu_0c72c5a5_27914cuda3std3__441_GLOBAL__N__b87415ed_4_k_cu_0c72c5a5_27916ignoreE,@object
	.size		_ZN39_INTERNAL_b87415ed_4_k_cu_0c72c5a5_27914cuda3std3__441_GLOBAL__N__b87415ed_4_k_cu_0c72c5a5_27916ignoreE,(_ZN39_INTERNAL_b87415ed_4_k_cu_0c72c5a5_27914cute7productE - _ZN39_INTERNAL_b87415ed_4_k_cu_0c72c5a5_27914cuda3std3__441_GLOBAL__N__b87415ed_4_k_cu_0c72c5a5_27916ignoreE)
_ZN39_INTERNAL_b87415ed_4_k_cu_0c72c5a5_27914cuda3std3__441_GLOBAL__N__b87415ed_4_k_cu_0c72c5a5_27916ignoreE:
	.zero		1
	.type		_ZN39_INTERNAL_b87415ed_4_k_cu_0c72c5a5_27914cute7productE,@object
	.size		_ZN39_INTERNAL_b87415ed_4_k_cu_0c72c5a5_27914cute7productE,(_ZN39_INTERNAL_b87415ed_4_k_cu_0c72c5a5_27914cuda3std3__45__cpo3endE - _ZN39_INTERNAL_b87415ed_4_k_cu_0c72c5a5_27914cute7productE)
_ZN39_INTERNAL_b87415ed_4_k_cu_0c72c5a5_27914cute7productE:
	.zero		1
	.type		_ZN39_INTERNAL_b87415ed_4_k_cu_0c72c5a5_27914cuda3std3__45__cpo3endE,@object
	.size		_ZN39_INTERNAL_b87415ed_4_k_cu_0c72c5a5_27914cuda3std3__45__cpo3endE,(_ZN39_INTERNAL_b87415ed_4_k_cu_0c72c5a5_27914cuda3std3__419piecewise_constructE - _ZN39_INTERNAL_b87415ed_4_k_cu_0c72c5a5_27914cuda3std3__45__cpo3endE)
_ZN39_INTERNAL_b87415ed_4_k_cu_0c72c5a5_27914cuda3std3__45__cpo3endE:
	.zero		1
	.type		_ZN39_INTERNAL_b87415ed_4_k_cu_0c72c5a5_27914cuda3std3__419piecewise_constructE,@object
	.size		_ZN39_INTERNAL_b87415ed_4_k_cu_0c72c5a5_27914cuda3std3__419piecewise_constructE,(_ZN39_INTERNAL_b87415ed_4_k_cu_0c72c5a5_27914cuda3std3__45__cpo4cendE - _ZN39_INTERNAL_b87415ed_4_k_cu_0c72c5a5_27914cuda3std3__419piecewise_constructE)
_ZN39_INTERNAL_b87415ed_4_k_cu_0c72c5a5_27914cuda3std3__419piecewise_constructE:
	.zero		1
	.type		_ZN39_INTERNAL_b87415ed_4_k_cu_0c72c5a5_27914cuda3std3__45__cpo4cendE,@object
	.size		_ZN39_INTERNAL_b87415ed_4_k_cu_0c72c5a5_27914cuda3std3__45__cpo4cendE,(_ZN39_INTERNAL_b87415ed_4_k_cu_0c72c5a5_27914cuda3std6ranges3__45__cpo4swapE - _ZN39_INTERNAL_b87415ed_4_k_cu_0c72c5a5_27914cuda3std3__45__cpo4cendE)
_ZN39_INTERNAL_b87415ed_4_k_cu_0c72c5a5_27914cuda3std3__45__cpo4cendE:
	.zero		1
	.type		_ZN39_INTERNAL_b87415ed_4_k_cu_0c72c5a5_27914cuda3std6ranges3__45__cpo4swapE,@object
	.size		_ZN39_INTERNAL_b87415ed_4_k_cu_0c72c5a5_27914cuda3std6ranges3__45__cpo4swapE,(.L_9 - _ZN39_INTERNAL_b87415ed_4_k_cu_0c72c5a5_27914cuda3std6ranges3__45__cpo4swapE)
_ZN39_INTERNAL_b87415ed_4_k_cu_0c72c5a5_27914cuda3std6ranges3__45__cpo4swapE:
	.zero		1
.L_9:


//--------------------- .nv.constant0._ZN7cutlass13device_kernelINS_4fmha6kernel13FmhaKernelTmaINS1_10collective15FmhaMainloopTmaINS_6half_tEfN4cute5tupleIJNS7_1CILi64EEENS9_ILi256EEENS9_ILi48EEEEEENS4_13DefaultFusionEJEEENS4_15FmhaFwdEpilogueIS6_fNS8_IJSA_SC_SB_EEEEEJEEEEEvNT_6ParamsE --------------------------
	.section	.nv.constant0._ZN7cutlass13device_kernelINS_4fmha6kernel13FmhaKernelTmaINS1_10collective15FmhaMainloopTmaINS_6half_tEfN4cute5tupleIJNS7_1CILi64EEENS9_ILi256EEENS9_ILi48EEEEEENS4_13DefaultFusionEJEEENS4_15FmhaFwdEpilogueIS6_fNS8_IJSA_SC_SB_EEEEEJEEEEEvNT_6ParamsE,"a",@progbits
	.sectionflags	@""
	.align	4
.nv.constant0._ZN7cutlass13device_kernelINS_4fmha6kernel13FmhaKernelTmaINS1_10collective15FmhaMainloopTmaINS_6half_tEfN4cute5tupleIJNS7_1CILi64EEENS9_ILi256EEENS9_ILi48EEEEEENS4_13DefaultFusionEJEEENS4_15FmhaFwdEpilogueIS6_fNS8_IJSA_SC_SB_EEEEEJEEEEEvNT_6ParamsE:
	.zero		2688


//--------------------- SYMBOLS --------------------------

	.type		.nv.reservedSmem.offset0,@object
	.size		.nv.reservedSmem.offset0,0x4
	.type		__assertfail,@function
